	.target	sm_90a

	.elftype	@"ET_EXEC"


//--------------------- .note.nv.tkinfo           --------------------------
	.section	.note.nv.tkinfo,"",@"SHT_NOTE"
	.sectionflags	@"SHF_NOTE_NV_TKINFO"
	.tkinfo
        /*0018*/ 	.word	0x00000002
        /*0030*/ 	.string	""
        /*0030*/ 	.string	"ptxas"
        /*0030*/ 	.string	"Cuda compilation tools, release 13.0, V13.0.88"
        /*0030*/ 	.string	"Build cuda_13.0.r13.0/compiler.36424714_0"
        /*0030*/ 	.string	"-arch sm_90a -m 64 "



//--------------------- .note.nv.cuinfo           --------------------------
	.section	.note.nv.cuinfo,"",@"SHT_NOTE"
	.sectionflags	@"SHF_NOTE_NV_CUINFO"
        /*0018*/ 	.short	0x0002
        /*001a*/ 	.short	0x005a
        /*001c*/ 	.short	0x0082
	.zero		2


//--------------------- .nv.info                  --------------------------
	.section	.nv.info,"",@"SHT_CUDA_INFO"
	.align	4


	//----- nvinfo : EIATTR_REGCOUNT
	.align		4
        /*0000*/ 	.byte	0x04, 0x2f
        /*0002*/ 	.short	(.L_12 - .L_11)
	.align		4
.L_11:
        /*0004*/ 	.word	index@(_ZN7cutlass13device_kernelIN5flash19enable_sm80_to_sm89INS1_16FlashAttnFwdSm80INS1_25CollectiveMainloopFwdSm80ILi8ELi1ELb0EN4cute5tupleIJNS5_1CILi128EEENS7_ILi48EEENS7_ILi256EEEEEELi256ENS_10bfloat16_tEfNS_4arch4Sm80ELb1ELb0ELb1ELb1ELb0ELb1ELb1ELb1EEENS1_21CollectiveEpilogueFwdINS6_IJS8_SA_S9_EEENS6_IJNS7_ILi1EEESI_SI_EEESC_SE_Li256ELb1ELb1ELb1ELb0EEENS1_36VarlenDynamicPersistentTileSchedulerILi128ELi48ELi256ELi256ELb1ELb1ELb0ELb1ELb1ELb1EEEEEEEEEvNT_6ParamsE)
        /*0008*/ 	.word	0x00000004


	//----- nvinfo : EIATTR_FRAME_SIZE
	.align		4
.L_12:
        /*000c*/ 	.byte	0x04, 0x11
        /*000e*/ 	.short	(.L_14 - .L_13)
	.align		4
.L_13:
        /*0010*/ 	.word	index@(_ZN7cutlass13device_kernelIN5flash19enable_sm80_to_sm89INS1_16FlashAttnFwdSm80INS1_25CollectiveMainloopFwdSm80ILi8ELi1ELb0EN4cute5tupleIJNS5_1CILi128EEENS7_ILi48EEENS7_ILi256EEEEEELi256ENS_10bfloat16_tEfNS_4arch4Sm80ELb1ELb0ELb1ELb1ELb0ELb1ELb1ELb1EEENS1_21CollectiveEpilogueFwdINS6_IJS8_SA_S9_EEENS6_IJNS7_ILi1EEESI_SI_EEESC_SE_Li256ELb1ELb1ELb1ELb0EEENS1_36VarlenDynamicPersistentTileSchedulerILi128ELi48ELi256ELi256ELb1ELb1ELb0ELb1ELb1ELb1EEEEEEEEEvNT_6ParamsE)
        /*0014*/ 	.word	0x00000000


	//----- nvinfo : EIATTR_REGCOUNT
	.align		4
.L_14:
        /*0018*/ 	.byte	0x04, 0x2f
        /*001a*/ 	.short	(.L_16 - .L_15)
	.align		4
.L_15:
        /*001c*/ 	.word	index@(_ZN7cutlass13device_kernelIN5flash19enable_sm80_to_sm89INS1_16FlashAttnFwdSm80INS1_25CollectiveMainloopFwdSm80ILi8ELi1ELb0EN4cute5tupleIJNS5_1CILi128EEENS7_ILi64EEENS7_ILi256EEEEEELi256ENS_10bfloat16_tEfNS_4arch4Sm80ELb1ELb0ELb1ELb1ELb0ELb0ELb1ELb1EEENS1_21CollectiveEpilogueFwdINS6_IJS8_SA_S9_EEENS6_IJNS7_ILi1EEESI_SI_EEESC_SE_Li256ELb1ELb1ELb1ELb0EEENS1_36VarlenDynamicPersistentTileSchedulerILi128ELi64ELi256ELi256ELb1ELb1ELb0ELb1ELb1ELb1EEEEEEEEEvNT_6ParamsE)
        /*0020*/ 	.word	0x00000004


	//----- nvinfo : EIATTR_FRAME_SIZE
	.align		4
.L_16:
        /*0024*/ 	.byte	0x04, 0x11
        /*0026*/ 	.short	(.L_18 - .L_17)
	.align		4
.L_17:
        /*0028*/ 	.word	index@(_ZN7cutlass13device_kernelIN5flash19enable_sm80_to_sm89INS1_16FlashAttnFwdSm80INS1_25CollectiveMainloopFwdSm80ILi8ELi1ELb0EN4cute5tupleIJNS5_1CILi128EEENS7_ILi64EEENS7_ILi256EEEEEELi256ENS_10bfloat16_tEfNS_4arch4Sm80ELb1ELb0ELb1ELb1ELb0ELb0ELb1ELb1EEENS1_21CollectiveEpilogueFwdINS6_IJS8_SA_S9_EEENS6_IJNS7_ILi1EEESI_SI_EEESC_SE_Li256ELb1ELb1ELb1ELb0EEENS1_36VarlenDynamicPersistentTileSchedulerILi128ELi64ELi256ELi256ELb1ELb1ELb0ELb1ELb1ELb1EEEEEEEEEvNT_6ParamsE)
        /*002c*/ 	.word	0x00000000


	//----- nvinfo : EIATTR_REGCOUNT
	.align		4
.L_18:
        /*0030*/ 	.byte	0x04, 0x2f
        /*0032*/ 	.short	(.L_20 - .L_19)
	.align		4
.L_19:
        /*0034*/ 	.word	index@(_ZN7cutlass13device_kernelIN5flash19enable_sm80_to_sm89INS1_16FlashAttnFwdSm80INS1_25CollectiveMainloopFwdSm80ILi8ELi1ELb0EN4cute5tupleIJNS5_1CILi128EEENS7_ILi96EEENS7_ILi256EEEEEELi256ENS_10bfloat16_tEfNS_4arch4Sm80ELb1ELb0ELb1ELb0ELb0ELb0ELb1ELb1EEENS1_21CollectiveEpilogueFwdINS6_IJS8_SA_S9_EEENS6_IJNS7_ILi1EEESI_SI_EEESC_SE_Li256ELb0ELb1ELb1ELb0EEENS1_30DynamicPersistentTileSchedulerILi256ELi256ELb1ELb1ELb0EEEEEEEEEvNT_6ParamsE)
        /*0038*/ 	.word	0x00000004


	//----- nvinfo : EIATTR_FRAME_SIZE
	.align		4
.L_20:
        /*003c*/ 	.byte	0x04, 0x11
        /*003e*/ 	.short	(.L_22 - .L_21)
	.align		4
.L_21:
        /*0040*/ 	.word	index@(_ZN7cutlass13device_kernelIN5flash19enable_sm80_to_sm89INS1_16FlashAttnFwdSm80INS1_25CollectiveMainloopFwdSm80ILi8ELi1ELb0EN4cute5tupleIJNS5_1CILi128EEENS7_ILi96EEENS7_ILi256EEEEEELi256ENS_10bfloat16_tEfNS_4arch4Sm80ELb1ELb0ELb1ELb0ELb0ELb0ELb1ELb1EEENS1_21CollectiveEpilogueFwdINS6_IJS8_SA_S9_EEENS6_IJNS7_ILi1EEESI_SI_EEESC_SE_Li256ELb0ELb1ELb1ELb0EEENS1_30DynamicPersistentTileSchedulerILi256ELi256ELb1ELb1ELb0EEEEEEEEEvNT_6ParamsE)
        /*0044*/ 	.word	0x00000000


	//----- nvinfo : EIATTR_REGCOUNT
	.align		4
.L_22:
        /*0048*/ 	.byte	0x04, 0x2f
        /*004a*/ 	.short	(.L_24 - .L_23)
	.align		4
.L_23:
        /*004c*/ 	.word	index@(_ZN7cutlass13device_kernelIN5flash19enable_sm80_to_sm89INS1_16FlashAttnFwdSm80INS1_25CollectiveMainloopFwdSm80ILi8ELi1ELb0EN4cute5tupleIJNS5_1CILi128EEENS7_ILi48EEENS7_ILi256EEEEEELi256ENS_10bfloat16_tEfNS_4arch4Sm80ELb0ELb1ELb1ELb1ELb0ELb1ELb1ELb1EEENS1_21CollectiveEpilogueFwdINS6_IJS8_SA_S9_EEENS6_IJNS7_ILi1EEESI_SI_EEESC_SE_Li256ELb1ELb1ELb1ELb0EEENS1_36VarlenDynamicPersistentTileSchedulerILi128ELi48ELi256ELi256ELb1ELb1ELb0ELb1ELb0ELb1EEEEEEEEEvNT_6ParamsE)
        /*0050*/ 	.word	0x00000004


	//----- nvinfo : EIATTR_FRAME_SIZE
	.align		4
.L_24:
        /*0054*/ 	.byte	0x04, 0x11
        /*0056*/ 	.short	(.L_26 - .L_25)
	.align		4
.L_25:
        /*0058*/ 	.word	index@(_ZN7cutlass13device_kernelIN5flash19enable_sm80_to_sm89INS1_16FlashAttnFwdSm80INS1_25CollectiveMainloopFwdSm80ILi8ELi1ELb0EN4cute5tupleIJNS5_1CILi128EEENS7_ILi48EEENS7_ILi256EEEEEELi256ENS_10bfloat16_tEfNS_4arch4Sm80ELb0ELb1ELb1ELb1ELb0ELb1ELb1ELb1EEENS1_21CollectiveEpilogueFwdINS6_IJS8_SA_S9_EEENS6_IJNS7_ILi1EEESI_SI_EEESC_SE_Li256ELb1ELb1ELb1ELb0EEENS1_36VarlenDynamicPersistentTileSchedulerILi128ELi48ELi256ELi256ELb1ELb1ELb0ELb1ELb0ELb1EEEEEEEEEvNT_6ParamsE)
        /*005c*/ 	.word	0x00000000


	//----- nvinfo : EIATTR_REGCOUNT
	.align		4
.L_26:
        /*0060*/ 	.byte	0x04, 0x2f
        /*0062*/ 	.short	(.L_28 - .L_27)
	.align		4
.L_27:
        /*0064*/ 	.word	index@(_ZN7cutlass13device_kernelIN5flash19enable_sm80_to_sm89INS1_16FlashAttnFwdSm80INS1_25CollectiveMainloopFwdSm80ILi8ELi1ELb0EN4cute5tupleIJNS5_1CILi128EEENS7_ILi64EEENS7_ILi256EEEEEELi256ENS_10bfloat16_tEfNS_4arch4Sm80ELb0ELb1ELb1ELb1ELb0ELb0ELb1ELb1EEENS1_21CollectiveEpilogueFwdINS6_IJS8_SA_S9_EEENS6_IJNS7_ILi1EEESI_SI_EEESC_SE_Li256ELb1ELb1ELb1ELb0EEENS1_36VarlenDynamicPersistentTileSchedulerILi128ELi64ELi256ELi256ELb1ELb1ELb0ELb1ELb0ELb1EEEEEEEEEvNT_6ParamsE)
        /*0068*/ 	.word	0x00000004


	//----- nvinfo : EIATTR_FRAME_SIZE
	.align		4
.L_28:
        /*006c*/ 	.byte	0x04, 0x11
        /*006e*/ 	.short	(.L_30 - .L_29)
	.align		4
.L_29:
        /*0070*/ 	.word	index@(_ZN7cutlass13device_kernelIN5flash19enable_sm80_to_sm89INS1_16FlashAttnFwdSm80INS1_25CollectiveMainloopFwdSm80ILi8ELi1ELb0EN4cute5tupleIJNS5_1CILi128EEENS7_ILi64EEENS7_ILi256EEEEEELi256ENS_10bfloat16_tEfNS_4arch4Sm80ELb0ELb1ELb1ELb1ELb0ELb0ELb1ELb1EEENS1_21CollectiveEpilogueFwdINS6_IJS8_SA_S9_EEENS6_IJNS7_ILi1EEESI_SI_EEESC_SE_Li256ELb1ELb1ELb1ELb0EEENS1_36VarlenDynamicPersistentTileSchedulerILi128ELi64ELi256ELi256ELb1ELb1ELb0ELb1ELb0ELb1EEEEEEEEEvNT_6ParamsE)
        /*0074*/ 	.word	0x00000000


	//----- nvinfo : EIATTR_REGCOUNT
	.align		4
.L_30:
        /*0078*/ 	.byte	0x04, 0x2f
        /*007a*/ 	.short	(.L_32 - .L_31)
	.align		4
.L_31:
        /*007c*/ 	.word	index@(_ZN7cutlass13device_kernelIN5flash19enable_sm80_to_sm89INS1_16FlashAttnFwdSm80INS1_25CollectiveMainloopFwdSm80ILi8ELi1ELb0EN4cute5tupleIJNS5_1CILi128EEENS7_ILi64EEENS7_ILi256EEEEEELi256ENS_10bfloat16_tEfNS_4arch4Sm80ELb0ELb1ELb1ELb0ELb0ELb0ELb1ELb1EEENS1_21CollectiveEpilogueFwdINS6_IJS8_SA_S9_EEENS6_IJNS7_ILi1EEESI_SI_EEESC_SE_Li256ELb0ELb1ELb1ELb0EEENS1_19SingleTileSchedulerILb0ELb1ELb1ELi128EEEEEEEEEvNT_6ParamsE)
        /*0080*/ 	.word	0x00000004


	//----- nvinfo : EIATTR_FRAME_SIZE
	.align		4
.L_32:
        /*0084*/ 	.byte	0x04, 0x11
        /*0086*/ 	.short	(.L_34 - .L_33)
	.align		4
.L_33:
        /*0088*/ 	.word	index@(_ZN7cutlass13device_kernelIN5flash19enable_sm80_to_sm89INS1_16FlashAttnFwdSm80INS1_25CollectiveMainloopFwdSm80ILi8ELi1ELb0EN4cute5tupleIJNS5_1CILi128EEENS7_ILi64EEENS7_ILi256EEEEEELi256ENS_10bfloat16_tEfNS_4arch4Sm80ELb0ELb1ELb1ELb0ELb0ELb0ELb1ELb1EEENS1_21CollectiveEpilogueFwdINS6_IJS8_SA_S9_EEENS6_IJNS7_ILi1EEESI_SI_EEESC_SE_Li256ELb0ELb1ELb1ELb0EEENS1_19SingleTileSchedulerILb0ELb1ELb1ELi128EEEEEEEEEvNT_6ParamsE)
        /*008c*/ 	.word	0x00000000


	//----- nvinfo : EIATTR_REGCOUNT
	.align		4
.L_34:
        /*0090*/ 	.byte	0x04, 0x2f
        /*0092*/ 	.short	(.L_36 - .L_35)
	.align		4
.L_35:
        /*0094*/ 	.word	index@(_ZN7cutlass13device_kernelIN5flash19enable_sm80_to_sm89INS1_16FlashAttnFwdSm80INS1_25CollectiveMainloopFwdSm80ILi8ELi1ELb0EN4cute5tupleIJNS5_1CILi128EEENS7_ILi48EEENS7_ILi256EEEEEELi256ENS_10bfloat16_tEfNS_4arch4Sm80ELb0ELb0ELb1ELb1ELb0ELb1ELb1ELb1EEENS1_21CollectiveEpilogueFwdINS6_IJS8_SA_S9_EEENS6_IJNS7_ILi1EEESI_SI_EEESC_SE_Li256ELb1ELb1ELb1ELb0EEENS1_36VarlenDynamicPersistentTileSchedulerILi128ELi48ELi256ELi256ELb1ELb1ELb0ELb0ELb1ELb1EEEEEEEEEvNT_6ParamsE)
        /*0098*/ 	.word	0x00000004


	//----- nvinfo : EIATTR_FRAME_SIZE
	.align		4
.L_36:
        /*009c*/ 	.byte	0x04, 0x11
        /*009e*/ 	.short	(.L_38 - .L_37)
	.align		4
.L_37:
        /*00a0*/ 	.word	index@(_ZN7cutlass13device_kernelIN5flash19enable_sm80_to_sm89INS1_16FlashAttnFwdSm80INS1_25CollectiveMainloopFwdSm80ILi8ELi1ELb0EN4cute5tupleIJNS5_1CILi128EEENS7_ILi48EEENS7_ILi256EEEEEELi256ENS_10bfloat16_tEfNS_4arch4Sm80ELb0ELb0ELb1ELb1ELb0ELb1ELb1ELb1EEENS1_21CollectiveEpilogueFwdINS6_IJS8_SA_S9_EEENS6_IJNS7_ILi1EEESI_SI_EEESC_SE_Li256ELb1ELb1ELb1ELb0EEENS1_36VarlenDynamicPersistentTileSchedulerILi128ELi48ELi256ELi256ELb1ELb1ELb0ELb0ELb1ELb1EEEEEEEEEvNT_6ParamsE)
        /*00a4*/ 	.word	0x00000000


	//----- nvinfo : EIATTR_REGCOUNT
	.align		4
.L_38:
        /*00a8*/ 	.byte	0x04, 0x2f
        /*00aa*/ 	.short	(.L_40 - .L_39)
	.align		4
.L_39:
        /*00ac*/ 	.word	index@(_ZN7cutlass13device_kernelIN5flash19enable_sm80_to_sm89INS1_16FlashAttnFwdSm80INS1_25CollectiveMainloopFwdSm80ILi8ELi1ELb0EN4cute5tupleIJNS5_1CILi128EEENS7_ILi64EEENS7_ILi256EEEEEELi256ENS_10bfloat16_tEfNS_4arch4Sm80ELb0ELb0ELb1ELb1ELb0ELb0ELb1ELb1EEENS1_21CollectiveEpilogueFwdINS6_IJS8_SA_S9_EEENS6_IJNS7_ILi1EEESI_SI_EEESC_SE_Li256ELb1ELb1ELb1ELb0EEENS1_36VarlenDynamicPersistentTileSchedulerILi128ELi64ELi256ELi256ELb1ELb1ELb0ELb0ELb1ELb1EEEEEEEEEvNT_6ParamsE)
        /*00b0*/ 	.word	0x00000004


	//----- nvinfo : EIATTR_FRAME_SIZE
	.align		4
.L_40:
        /*00b4*/ 	.byte	0x04, 0x11
        /*00b6*/ 	.short	(.L_42 - .L_41)
	.align		4
.L_41:
        /*00b8*/ 	.word	index@(_ZN7cutlass13device_kernelIN5flash19enable_sm80_to_sm89INS1_16FlashAttnFwdSm80INS1_25CollectiveMainloopFwdSm80ILi8ELi1ELb0EN4cute5tupleIJNS5_1CILi128EEENS7_ILi64EEENS7_ILi256EEEEEELi256ENS_10bfloat16_tEfNS_4arch4Sm80ELb0ELb0ELb1ELb1ELb0ELb0ELb1ELb1EEENS1_21CollectiveEpilogueFwdINS6_IJS8_SA_S9_EEENS6_IJNS7_ILi1EEESI_SI_EEESC_SE_Li256ELb1ELb1ELb1ELb0EEENS1_36VarlenDynamicPersistentTileSchedulerILi128ELi64ELi256ELi256ELb1ELb1ELb0ELb0ELb1ELb1EEEEEEEEEvNT_6ParamsE)
        /*00bc*/ 	.word	0x00000000


	//----- nvinfo : EIATTR_REGCOUNT
	.align		4
.L_42:
        /*00c0*/ 	.byte	0x04, 0x2f
        /*00c2*/ 	.short	(.L_44 - .L_43)
	.align		4
.L_43:
        /*00c4*/ 	.word	index@(_ZN7cutlass13device_kernelIN5flash19enable_sm80_to_sm89INS1_16FlashAttnFwdSm80INS1_25CollectiveMainloopFwdSm80ILi8ELi1ELb0EN4cute5tupleIJNS5_1CILi128EEENS7_ILi96EEENS7_ILi256EEEEEELi256ENS_10bfloat16_tEfNS_4arch4Sm80ELb0ELb0ELb1ELb0ELb0ELb0ELb1ELb1EEENS1_21CollectiveEpilogueFwdINS6_IJS8_SA_S9_EEENS6_IJNS7_ILi1EEESI_SI_EEESC_SE_Li256ELb0ELb1ELb1ELb0EEENS1_19SingleTileSchedulerILb0ELb1ELb1ELi128EEEEEEEEEvNT_6ParamsE)
        /*00c8*/ 	.word	0x00000004


	//----- nvinfo : EIATTR_FRAME_SIZE
	.align		4
.L_44:
        /*00cc*/ 	.byte	0x04, 0x11
        /*00ce*/ 	.short	(.L_46 - .L_45)
	.align		4
.L_45:
        /*00d0*/ 	.word	index@(_ZN7cutlass13device_kernelIN5flash19enable_sm80_to_sm89INS1_16FlashAttnFwdSm80INS1_25CollectiveMainloopFwdSm80ILi8ELi1ELb0EN4cute5tupleIJNS5_1CILi128EEENS7_ILi96EEENS7_ILi256EEEEEELi256ENS_10bfloat16_tEfNS_4arch4Sm80ELb0ELb0ELb1ELb0ELb0ELb0ELb1ELb1EEENS1_21CollectiveEpilogueFwdINS6_IJS8_SA_S9_EEENS6_IJNS7_ILi1EEESI_SI_EEESC_SE_Li256ELb0ELb1ELb1ELb0EEENS1_19SingleTileSchedulerILb0ELb1ELb1ELi128EEEEEEEEEvNT_6ParamsE)
        /*00d4*/ 	.word	0x00000000


	//----- nvinfo : EIATTR_REGCOUNT
	.align		4
.L_46:
        /*00d8*/ 	.byte	0x04, 0x2f
        /*00da*/ 	.short	(.L_48 - .L_47)
	.align		4
.L_47:
        /*00dc*/ 	.word	index@(_ZN7cutlass13device_kernelIN5flash19enable_sm80_to_sm89INS1_16FlashAttnFwdSm80INS1_25CollectiveMainloopFwdSm80ILi8ELi1ELb0EN4cute5tupleIJNS5_1CILi128EEENS7_ILi32EEENS7_ILi256EEEEEELi256ENS_10bfloat16_tEfNS_4arch4Sm80ELb1ELb0ELb1ELb1ELb0ELb1ELb1ELb1EEENS1_21CollectiveEpilogueFwdINS6_IJS8_SA_S9_EEENS6_IJNS7_ILi1EEESI_SI_EEESC_SE_Li256ELb1ELb1ELb1ELb0EEENS1_36VarlenDynamicPersistentTileSchedulerILi128ELi32ELi256ELi256ELb1ELb1ELb0ELb1ELb1ELb1EEEEEEEEEvNT_6ParamsE)
        /*00e0*/ 	.word	0x00000004


	//----- nvinfo : EIATTR_FRAME_SIZE
	.align		4
.L_48:
        /*00e4*/ 	.byte	0x04, 0x11
        /*00e6*/ 	.short	(.L_50 - .L_49)
	.align		4
.L_49:
        /*00e8*/ 	.word	index@(_ZN7cutlass13device_kernelIN5flash19enable_sm80_to_sm89INS1_16FlashAttnFwdSm80INS1_25CollectiveMainloopFwdSm80ILi8ELi1ELb0EN4cute5tupleIJNS5_1CILi128EEENS7_ILi32EEENS7_ILi256EEEEEELi256ENS_10bfloat16_tEfNS_4arch4Sm80ELb1ELb0ELb1ELb1ELb0ELb1ELb1ELb1EEENS1_21CollectiveEpilogueFwdINS6_IJS8_SA_S9_EEENS6_IJNS7_ILi1EEESI_SI_EEESC_SE_Li256ELb1ELb1ELb1ELb0EEENS1_36VarlenDynamicPersistentTileSchedulerILi128ELi32ELi256ELi256ELb1ELb1ELb0ELb1ELb1ELb1EEEEEEEEEvNT_6ParamsE)
        /*00ec*/ 	.word	0x00000000


	//----- nvinfo : EIATTR_REGCOUNT
	.align		4
.L_50:
        /*00f0*/ 	.byte	0x04, 0x2f
        /*00f2*/ 	.short	(.L_52 - .L_51)
	.align		4
.L_51:
        /*00f4*/ 	.word	index@(_ZN7cutlass13device_kernelIN5flash19enable_sm80_to_sm89INS1_16FlashAttnFwdSm80INS1_25CollectiveMainloopFwdSm80ILi8ELi1ELb1EN4cute5tupleIJNS5_1CILi128EEENS7_ILi48EEENS7_ILi256EEEEEELi256ENS_10bfloat16_tEfNS_4arch4Sm80ELb1ELb0ELb1ELb1ELb0ELb0ELb1ELb1EEENS1_21CollectiveEpilogueFwdINS6_IJS8_SA_S9_EEENS6_IJNS7_ILi1EEESI_SI_EEESC_SE_Li256ELb1ELb1ELb1ELb0EEENS1_36VarlenDynamicPersistentTileSchedulerILi128ELi48ELi256ELi256ELb1ELb1ELb0ELb1ELb1ELb1EEEEEEEEEvNT_6ParamsE)
        /*00f8*/ 	.word	0x00000004


	//----- nvinfo : EIATTR_FRAME_SIZE
	.align		4
.L_52:
        /*00fc*/ 	.byte	0x04, 0x11
        /*00fe*/ 	.short	(.L_54 - .L_53)
	.align		4
.L_53:
        /*0100*/ 	.word	index@(_ZN7cutlass13device_kernelIN5flash19enable_sm80_to_sm89INS1_16FlashAttnFwdSm80INS1_25CollectiveMainloopFwdSm80ILi8ELi1ELb1EN4cute5tupleIJNS5_1CILi128EEENS7_ILi48EEENS7_ILi256EEEEEELi256ENS_10bfloat16_tEfNS_4arch4Sm80ELb1ELb0ELb1ELb1ELb0ELb0ELb1ELb1EEENS1_21CollectiveEpilogueFwdINS6_IJS8_SA_S9_EEENS6_IJNS7_ILi1EEESI_SI_EEESC_SE_Li256ELb1ELb1ELb1ELb0EEENS1_36VarlenDynamicPersistentTileSchedulerILi128ELi48ELi256ELi256ELb1ELb1ELb0ELb1ELb1ELb1EEEEEEEEEvNT_6ParamsE)
        /*0104*/ 	.word	0x00000000


	//----- nvinfo : EIATTR_REGCOUNT
	.align		4
.L_54:
        /*0108*/ 	.byte	0x04, 0x2f
        /*010a*/ 	.short	(.L_56 - .L_55)
	.align		4
.L_55:
        /*010c*/ 	.word	index@(_ZN7cutlass13device_kernelIN5flash19enable_sm80_to_sm89INS1_16FlashAttnFwdSm80INS1_25CollectiveMainloopFwdSm80ILi8ELi1ELb1EN4cute5tupleIJNS5_1CILi128EEENS7_ILi64EEENS7_ILi256EEEEEELi256ENS_10bfloat16_tEfNS_4arch4Sm80ELb1ELb0ELb1ELb0ELb0ELb0ELb1ELb1EEENS1_21CollectiveEpilogueFwdINS6_IJS8_SA_S9_EEENS6_IJNS7_ILi1EEESI_SI_EEESC_SE_Li256ELb0ELb1ELb1ELb0EEENS1_30DynamicPersistentTileSchedulerILi256ELi256ELb1ELb1ELb0EEEEEEEEEvNT_6ParamsE)
        /*0110*/ 	.word	0x00000004


	//----- nvinfo : EIATTR_FRAME_SIZE
	.align		4
.L_56:
        /*0114*/ 	.byte	0x04, 0x11
        /*0116*/ 	.short	(.L_58 - .L_57)
	.align		4
.L_57:
        /*0118*/ 	.word	index@(_ZN7cutlass13device_kernelIN5flash19enable_sm80_to_sm89INS1_16FlashAttnFwdSm80INS1_25CollectiveMainloopFwdSm80ILi8ELi1ELb1EN4cute5tupleIJNS5_1CILi128EEENS7_ILi64EEENS7_ILi256EEEEEELi256ENS_10bfloat16_tEfNS_4arch4Sm80ELb1ELb0ELb1ELb0ELb0ELb0ELb1ELb1EEENS1_21CollectiveEpilogueFwdINS6_IJS8_SA_S9_EEENS6_IJNS7_ILi1EEESI_SI_EEESC_SE_Li256ELb0ELb1ELb1ELb0EEENS1_30DynamicPersistentTileSchedulerILi256ELi256ELb1ELb1ELb0EEEEEEEEEvNT_6ParamsE)
        /*011c*/ 	.word	0x00000000


	//----- nvinfo : EIATTR_REGCOUNT
	.align		4
.L_58:
        /*0120*/ 	.byte	0x04, 0x2f
        /*0122*/ 	.short	(.L_60 - .L_59)
	.align		4
.L_59:
        /*0124*/ 	.word	index@(_ZN7cutlass13device_kernelIN5flash19enable_sm80_to_sm89INS1_16FlashAttnFwdSm80INS1_25CollectiveMainloopFwdSm80ILi8ELi1ELb0EN4cute5tupleIJNS5_1CILi128EEENS7_ILi32EEENS7_ILi256EEEEEELi256ENS_10bfloat16_tEfNS_4arch4Sm80ELb0ELb1ELb1ELb1ELb0ELb1ELb1ELb1EEENS1_21CollectiveEpilogueFwdINS6_IJS8_SA_S9_EEENS6_IJNS7_ILi1EEESI_SI_EEESC_SE_Li256ELb1ELb1ELb1ELb0EEENS1_36VarlenDynamicPersistentTileSchedulerILi128ELi32ELi256ELi256ELb1ELb1ELb0ELb1ELb0ELb1EEEEEEEEEvNT_6ParamsE)
        /*0128*/ 	.word	0x00000004


	//----- nvinfo : EIATTR_FRAME_SIZE
	.align		4
.L_60:
        /*012c*/ 	.byte	0x04, 0x11
        /*012e*/ 	.short	(.L_62 - .L_61)
	.align		4
.L_61:
        /*0130*/ 	.word	index@(_ZN7cutlass13device_kernelIN5flash19enable_sm80_to_sm89INS1_16FlashAttnFwdSm80INS1_25CollectiveMainloopFwdSm80ILi8ELi1ELb0EN4cute5tupleIJNS5_1CILi128EEENS7_ILi32EEENS7_ILi256EEEEEELi256ENS_10bfloat16_tEfNS_4arch4Sm80ELb0ELb1ELb1ELb1ELb0ELb1ELb1ELb1EEENS1_21CollectiveEpilogueFwdINS6_IJS8_SA_S9_EEENS6_IJNS7_ILi1EEESI_SI_EEESC_SE_Li256ELb1ELb1ELb1ELb0EEENS1_36VarlenDynamicPersistentTileSchedulerILi128ELi32ELi256ELi256ELb1ELb1ELb0ELb1ELb0ELb1EEEEEEEEEvNT_6ParamsE)
        /*0134*/ 	.word	0x00000000


	//----- nvinfo : EIATTR_REGCOUNT
	.align		4
.L_62:
        /*0138*/ 	.byte	0x04, 0x2f
        /*013a*/ 	.short	(.L_64 - .L_63)
	.align		4
.L_63:
        /*013c*/ 	.word	index@(_ZN7cutlass13device_kernelIN5flash19enable_sm80_to_sm89INS1_16FlashAttnFwdSm80INS1_25CollectiveMainloopFwdSm80ILi8ELi1ELb1EN4cute5tupleIJNS5_1CILi128EEENS7_ILi48EEENS7_ILi256EEEEEELi256ENS_10bfloat16_tEfNS_4arch4Sm80ELb0ELb1ELb1ELb1ELb0ELb0ELb1ELb1EEENS1_21CollectiveEpilogueFwdINS6_IJS8_SA_S9_EEENS6_IJNS7_ILi1EEESI_SI_EEESC_SE_Li256ELb1ELb1ELb1ELb0EEENS1_36VarlenDynamicPersistentTileSchedulerILi128ELi48ELi256ELi256ELb1ELb1ELb0ELb1ELb0ELb1EEEEEEEEEvNT_6ParamsE)
        /*0140*/ 	.word	0x00000004


	//----- nvinfo : EIATTR_FRAME_SIZE
	.align		4
.L_64:
        /*0144*/ 	.byte	0x04, 0x11
        /*0146*/ 	.short	(.L_66 - .L_65)
	.align		4
.L_65:
        /*0148*/ 	.word	index@(_ZN7cutlass13device_kernelIN5flash19enable_sm80_to_sm89INS1_16FlashAttnFwdSm80INS1_25CollectiveMainloopFwdSm80ILi8ELi1ELb1EN4cute5tupleIJNS5_1CILi128EEENS7_ILi48EEENS7_ILi256EEEEEELi256ENS_10bfloat16_tEfNS_4arch4Sm80ELb0ELb1ELb1ELb1ELb0ELb0ELb1ELb1EEENS1_21CollectiveEpilogueFwdINS6_IJS8_SA_S9_EEENS6_IJNS7_ILi1EEESI_SI_EEESC_SE_Li256ELb1ELb1ELb1ELb0EEENS1_36VarlenDynamicPersistentTileSchedulerILi128ELi48ELi256ELi256ELb1ELb1ELb0ELb1ELb0ELb1EEEEEEEEEvNT_6ParamsE)
        /*014c*/ 	.word	0x00000000


	//----- nvinfo : EIATTR_REGCOUNT
	.align		4
.L_66:
        /*0150*/ 	.byte	0x04, 0x2f
        /*0152*/ 	.short	(.L_68 - .L_67)
	.align		4
.L_67:
        /*0154*/ 	.word	index@(_ZN7cutlass13device_kernelIN5flash19enable_sm80_to_sm89INS1_16FlashAttnFwdSm80INS1_25CollectiveMainloopFwdSm80ILi8ELi1ELb1EN4cute5tupleIJNS5_1CILi128EEENS7_ILi48EEENS7_ILi256EEEEEELi256ENS_10bfloat16_tEfNS_4arch4Sm80ELb0ELb1ELb1ELb0ELb0ELb0ELb1ELb1EEENS1_21CollectiveEpilogueFwdINS6_IJS8_SA_S9_EEENS6_IJNS7_ILi1EEESI_SI_EEESC_SE_Li256ELb0ELb1ELb1ELb0EEENS1_19SingleTileSchedulerILb0ELb1ELb1ELi128EEEEEEEEEvNT_6ParamsE)
        /*0158*/ 	.word	0x00000004


	//----- nvinfo : EIATTR_FRAME_SIZE
	.align		4
.L_68:
        /*015c*/ 	.byte	0x04, 0x11
        /*015e*/ 	.short	(.L_70 - .L_69)
	.align		4
.L_69:
        /*0160*/ 	.word	index@(_ZN7cutlass13device_kernelIN5flash19enable_sm80_to_sm89INS1_16FlashAttnFwdSm80INS1_25CollectiveMainloopFwdSm80ILi8ELi1ELb1EN4cute5tupleIJNS5_1CILi128EEENS7_ILi48EEENS7_ILi256EEEEEELi256ENS_10bfloat16_tEfNS_4arch4Sm80ELb0ELb1ELb1ELb0ELb0ELb0ELb1ELb1EEENS1_21CollectiveEpilogueFwdINS6_IJS8_SA_S9_EEENS6_IJNS7_ILi1EEESI_SI_EEESC_SE_Li256ELb0ELb1ELb1ELb0EEENS1_19SingleTileSchedulerILb0ELb1ELb1ELi128EEEEEEEEEvNT_6ParamsE)
        /*0164*/ 	.word	0x00000000


	//----- nvinfo : EIATTR_REGCOUNT
	.align		4
.L_70:
        /*0168*/ 	.byte	0x04, 0x2f
        /*016a*/ 	.short	(.L_72 - .L_71)
	.align		4
.L_71:
        /*016c*/ 	.word	index@(_ZN7cutlass13device_kernelIN5flash19enable_sm80_to_sm89INS1_16FlashAttnFwdSm80INS1_25CollectiveMainloopFwdSm80ILi8ELi1ELb0EN4cute5tupleIJNS5_1CILi128EEENS7_ILi32EEENS7_ILi256EEEEEELi256ENS_10bfloat16_tEfNS_4arch4Sm80ELb0ELb0ELb1ELb1ELb0ELb1ELb1ELb1EEENS1_21CollectiveEpilogueFwdINS6_IJS8_SA_S9_EEENS6_IJNS7_ILi1EEESI_SI_EEESC_SE_Li256ELb1ELb1ELb1ELb0EEENS1_36VarlenDynamicPersistentTileSchedulerILi128ELi32ELi256ELi256ELb1ELb1ELb0ELb0ELb1ELb1EEEEEEEEEvNT_6ParamsE)
        /*0170*/ 	.word	0x00000004


	//----- nvinfo : EIATTR_FRAME_SIZE
	.align		4
.L_72:
        /*0174*/ 	.byte	0x04, 0x11
        /*0176*/ 	.short	(.L_74 - .L_73)
	.align		4
.L_73:
        /*0178*/ 	.word	index@(_ZN7cutlass13device_kernelIN5flash19enable_sm80_to_sm89INS1_16FlashAttnFwdSm80INS1_25CollectiveMainloopFwdSm80ILi8ELi1ELb0EN4cute5tupleIJNS5_1CILi128EEENS7_ILi32EEENS7_ILi256EEEEEELi256ENS_10bfloat16_tEfNS_4arch4Sm80ELb0ELb0ELb1ELb1ELb0ELb1ELb1ELb1EEENS1_21CollectiveEpilogueFwdINS6_IJS8_SA_S9_EEENS6_IJNS7_ILi1EEESI_SI_EEESC_SE_Li256ELb1ELb1ELb1ELb0EEENS1_36VarlenDynamicPersistentTileSchedulerILi128ELi32ELi256ELi256ELb1ELb1ELb0ELb0ELb1ELb1EEEEEEEEEvNT_6ParamsE)
        /*017c*/ 	.word	0x00000000


	//----- nvinfo : EIATTR_REGCOUNT
	.align		4
.L_74:
        /*0180*/ 	.byte	0x04, 0x2f
        /*0182*/ 	.short	(.L_76 - .L_75)
	.align		4
.L_75:
        /*0184*/ 	.word	index@(_ZN7cutlass13device_kernelIN5flash19enable_sm80_to_sm89INS1_16FlashAttnFwdSm80INS1_25CollectiveMainloopFwdSm80ILi8ELi1ELb1EN4cute5tupleIJNS5_1CILi128EEENS7_ILi48EEENS7_ILi256EEEEEELi256ENS_10bfloat16_tEfNS_4arch4Sm80ELb0ELb0ELb1ELb1ELb0ELb0ELb1ELb1EEENS1_21CollectiveEpilogueFwdINS6_IJS8_SA_S9_EEENS6_IJNS7_ILi1EEESI_SI_EEESC_SE_Li256ELb1ELb1ELb1ELb0EEENS1_36VarlenDynamicPersistentTileSchedulerILi128ELi48ELi256ELi256ELb1ELb1ELb0ELb0ELb1ELb1EEEEEEEEEvNT_6ParamsE)
        /*0188*/ 	.word	0x00000004


	//----- nvinfo : EIATTR_FRAME_SIZE
	.align		4
.L_76:
        /*018c*/ 	.byte	0x04, 0x11
        /*018e*/ 	.short	(.L_78 - .L_77)
	.align		4
.L_77:
        /*0190*/ 	.word	index@(_ZN7cutlass13device_kernelIN5flash19enable_sm80_to_sm89INS1_16FlashAttnFwdSm80INS1_25CollectiveMainloopFwdSm80ILi8ELi1ELb1EN4cute5tupleIJNS5_1CILi128EEENS7_ILi48EEENS7_ILi256EEEEEELi256ENS_10bfloat16_tEfNS_4arch4Sm80ELb0ELb0ELb1ELb1ELb0ELb0ELb1ELb1EEENS1_21CollectiveEpilogueFwdINS6_IJS8_SA_S9_EEENS6_IJNS7_ILi1EEESI_SI_EEESC_SE_Li256ELb1ELb1ELb1ELb0EEENS1_36VarlenDynamicPersistentTileSchedulerILi128ELi48ELi256ELi256ELb1ELb1ELb0ELb0ELb1ELb1EEEEEEEEEvNT_6ParamsE)
        /*0194*/ 	.word	0x00000000


	//----- nvinfo : EIATTR_REGCOUNT
	.align		4
.L_78:
        /*0198*/ 	.byte	0x04, 0x2f
        /*019a*/ 	.short	(.L_80 - .L_79)
	.align		4
.L_79:
        /*019c*/ 	.word	index@(_ZN7cutlass13device_kernelIN5flash19enable_sm80_to_sm89INS1_16FlashAttnFwdSm80INS1_25CollectiveMainloopFwdSm80ILi8ELi1ELb1EN4cute5tupleIJNS5_1CILi128EEENS7_ILi64EEENS7_ILi256EEEEEELi256ENS_10bfloat16_tEfNS_4arch4Sm80ELb0ELb0ELb1ELb0ELb0ELb0ELb1ELb1EEENS1_21CollectiveEpilogueFwdINS6_IJS8_SA_S9_EEENS6_IJNS7_ILi1EEESI_SI_EEESC_SE_Li256ELb0ELb1ELb1ELb0EEENS1_19SingleTileSchedulerILb0ELb1ELb1ELi128EEEEEEEEEvNT_6ParamsE)
        /*01a0*/ 	.word	0x00000004


	//----- nvinfo : EIATTR_FRAME_SIZE
	.align		4
.L_80:
        /*01a4*/ 	.byte	0x04, 0x11
        /*01a6*/ 	.short	(.L_82 - .L_81)
	.align		4
.L_81:
        /*01a8*/ 	.word	index@(_ZN7cutlass13device_kernelIN5flash19enable_sm80_to_sm89INS1_16FlashAttnFwdSm80INS1_25CollectiveMainloopFwdSm80ILi8ELi1ELb1EN4cute5tupleIJNS5_1CILi128EEENS7_ILi64EEENS7_ILi256EEEEEELi256ENS_10bfloat16_tEfNS_4arch4Sm80ELb0ELb0ELb1ELb0ELb0ELb0ELb1ELb1EEENS1_21CollectiveEpilogueFwdINS6_IJS8_SA_S9_EEENS6_IJNS7_ILi1EEESI_SI_EEESC_SE_Li256ELb0ELb1ELb1ELb0EEENS1_19SingleTileSchedulerILb0ELb1ELb1ELi128EEEEEEEEEvNT_6ParamsE)
        /*01ac*/ 	.word	0x00000000


	//----- nvinfo : EIATTR_MIN_STACK_SIZE
	.align		4
.L_82:
        /*01b0*/ 	.byte	0x04, 0x12
        /*01b2*/ 	.short	(.L_84 - .L_83)
	.align		4
.L_83:
        /*01b4*/ 	.word	index@(_ZN7cutlass13device_kernelIN5flash19enable_sm80_to_sm89INS1_16FlashAttnFwdSm80INS1_25CollectiveMainloopFwdSm80ILi8ELi1ELb1EN4cute5tupleIJNS5_1CILi128EEENS7_ILi64EEENS7_ILi256EEEEEELi256ENS_10bfloat16_tEfNS_4arch4Sm80ELb0ELb0ELb1ELb0ELb0ELb0ELb1ELb1EEENS1_21CollectiveEpilogueFwdINS6_IJS8_SA_S9_EEENS6_IJNS7_ILi1EEESI_SI_EEESC_SE_Li256ELb0ELb1ELb1ELb0EEENS1_19SingleTileSchedulerILb0ELb1ELb1ELi128EEEEEEEEEvNT_6ParamsE)
        /*01b8*/ 	.word	0x00000000


	//----- nvinfo : EIATTR_MIN_STACK_SIZE
	.align		4
.L_84:
        /*01bc*/ 	.byte	0x04, 0x12
        /*01be*/ 	.short	(.L_86 - .L_85)
	.align		4
.L_85:
        /*01c0*/ 	.word	index@(_ZN7cutlass13device_kernelIN5flash19enable_sm80_to_sm89INS1_16FlashAttnFwdSm80INS1_25CollectiveMainloopFwdSm80ILi8ELi1ELb1EN4cute5tupleIJNS5_1CILi128EEENS7_ILi48EEENS7_ILi256EEEEEELi256ENS_10bfloat16_tEfNS_4arch4Sm80ELb0ELb0ELb1ELb1ELb0ELb0ELb1ELb1EEENS1_21CollectiveEpilogueFwdINS6_IJS8_SA_S9_EEENS6_IJNS7_ILi1EEESI_SI_EEESC_SE_Li256ELb1ELb1ELb1ELb0EEENS1_36VarlenDynamicPersistentTileSchedulerILi128ELi48ELi256ELi256ELb1ELb1ELb0ELb0ELb1ELb1EEEEEEEEEvNT_6ParamsE)
        /*01c4*/ 	.word	0x00000000


	//----- nvinfo : EIATTR_MIN_STACK_SIZE
	.align		4
.L_86:
        /*01c8*/ 	.byte	0x04, 0x12
        /*01ca*/ 	.short	(.L_88 - .L_87)
	.align		4
.L_87:
        /*01cc*/ 	.word	index@(_ZN7cutlass13device_kernelIN5flash19enable_sm80_to_sm89INS1_16FlashAttnFwdSm80INS1_25CollectiveMainloopFwdSm80ILi8ELi1ELb0EN4cute5tupleIJNS5_1CILi128EEENS7_ILi32EEENS7_ILi256EEEEEELi256ENS_10bfloat16_tEfNS_4arch4Sm80ELb0ELb0ELb1ELb1ELb0ELb1ELb1ELb1EEENS1_21CollectiveEpilogueFwdINS6_IJS8_SA_S9_EEENS6_IJNS7_ILi1EEESI_SI_EEESC_SE_Li256ELb1ELb1ELb1ELb0EEENS1_36VarlenDynamicPersistentTileSchedulerILi128ELi32ELi256ELi256ELb1ELb1ELb0ELb0ELb1ELb1EEEEEEEEEvNT_6ParamsE)
        /*01d0*/ 	.word	0x00000000


	//----- nvinfo : EIATTR_MIN_STACK_SIZE
	.align		4
.L_88:
        /*01d4*/ 	.byte	0x04, 0x12
        /*01d6*/ 	.short	(.L_90 - .L_89)
	.align		4
.L_89:
        /*01d8*/ 	.word	index@(_ZN7cutlass13device_kernelIN5flash19enable_sm80_to_sm89INS1_16FlashAttnFwdSm80INS1_25CollectiveMainloopFwdSm80ILi8ELi1ELb1EN4cute5tupleIJNS5_1CILi128EEENS7_ILi48EEENS7_ILi256EEEEEELi256ENS_10bfloat16_tEfNS_4arch4Sm80ELb0ELb1ELb1ELb0ELb0ELb0ELb1ELb1EEENS1_21CollectiveEpilogueFwdINS6_IJS8_SA_S9_EEENS6_IJNS7_ILi1EEESI_SI_EEESC_SE_Li256ELb0ELb1ELb1ELb0EEENS1_19SingleTileSchedulerILb0ELb1ELb1ELi128EEEEEEEEEvNT_6ParamsE)
        /*01dc*/ 	.word	0x00000000


	//----- nvinfo : EIATTR_MIN_STACK_SIZE
	.align		4
.L_90:
        /*01e0*/ 	.byte	0x04, 0x12
        /*01e2*/ 	.short	(.L_92 - .L_91)
	.align		4
.L_91:
        /*01e4*/ 	.word	index@(_ZN7cutlass13device_kernelIN5flash19enable_sm80_to_sm89INS1_16FlashAttnFwdSm80INS1_25CollectiveMainloopFwdSm80ILi8ELi1ELb1EN4cute5tupleIJNS5_1CILi128EEENS7_ILi48EEENS7_ILi256EEEEEELi256ENS_10bfloat16_tEfNS_4arch4Sm80ELb0ELb1ELb1ELb1ELb0ELb0ELb1ELb1EEENS1_21CollectiveEpilogueFwdINS6_IJS8_SA_S9_EEENS6_IJNS7_ILi1EEESI_SI_EEESC_SE_Li256ELb1ELb1ELb1ELb0EEENS1_36VarlenDynamicPersistentTileSchedulerILi128ELi48ELi256ELi256ELb1ELb1ELb0ELb1ELb0ELb1EEEEEEEEEvNT_6ParamsE)
        /*01e8*/ 	.word	0x00000000


	//----- nvinfo : EIATTR_MIN_STACK_SIZE
	.align		4
.L_92:
        /*01ec*/ 	.byte	0x04, 0x12
        /*01ee*/ 	.short	(.L_94 - .L_93)
	.align		4
.L_93:
        /*01f0*/ 	.word	index@(_ZN7cutlass13device_kernelIN5flash19enable_sm80_to_sm89INS1_16FlashAttnFwdSm80INS1_25CollectiveMainloopFwdSm80ILi8ELi1ELb0EN4cute5tupleIJNS5_1CILi128EEENS7_ILi32EEENS7_ILi256EEEEEELi256ENS_10bfloat16_tEfNS_4arch4Sm80ELb0ELb1ELb1ELb1ELb0ELb1ELb1ELb1EEENS1_21CollectiveEpilogueFwdINS6_IJS8_SA_S9_EEENS6_IJNS7_ILi1EEESI_SI_EEESC_SE_Li256ELb1ELb1ELb1ELb0EEENS1_36VarlenDynamicPersistentTileSchedulerILi128ELi32ELi256ELi256ELb1ELb1ELb0ELb1ELb0ELb1EEEEEEEEEvNT_6ParamsE)
        /*01f4*/ 	.word	0x00000000


	//----- nvinfo : EIATTR_MIN_STACK_SIZE
	.align		4
.L_94:
        /*01f8*/ 	.byte	0x04, 0x12
        /*01fa*/ 	.short	(.L_96 - .L_95)
	.align		4
.L_95:
        /*01fc*/ 	.word	index@(_ZN7cutlass13device_kernelIN5flash19enable_sm80_to_sm89INS1_16FlashAttnFwdSm80INS1_25CollectiveMainloopFwdSm80ILi8ELi1ELb1EN4cute5tupleIJNS5_1CILi128EEENS7_ILi64EEENS7_ILi256EEEEEELi256ENS_10bfloat16_tEfNS_4arch4Sm80ELb1ELb0ELb1ELb0ELb0ELb0ELb1ELb1EEENS1_21CollectiveEpilogueFwdINS6_IJS8_SA_S9_EEENS6_IJNS7_ILi1EEESI_SI_EEESC_SE_Li256ELb0ELb1ELb1ELb0EEENS1_30DynamicPersistentTileSchedulerILi256ELi256ELb1ELb1ELb0EEEEEEEEEvNT_6ParamsE)
        /*0200*/ 	.word	0x00000000


	//----- nvinfo : EIATTR_MIN_STACK_SIZE
	.align		4
.L_96:
        /*0204*/ 	.byte	0x04, 0x12
        /*0206*/ 	.short	(.L_98 - .L_97)
	.align		4
.L_97:
        /*0208*/ 	.word	index@(_ZN7cutlass13device_kernelIN5flash19enable_sm80_to_sm89INS1_16FlashAttnFwdSm80INS1_25CollectiveMainloopFwdSm80ILi8ELi1ELb1EN4cute5tupleIJNS5_1CILi128EEENS7_ILi48EEENS7_ILi256EEEEEELi256ENS_10bfloat16_tEfNS_4arch4Sm80ELb1ELb0ELb1ELb1ELb0ELb0ELb1ELb1EEENS1_21CollectiveEpilogueFwdINS6_IJS8_SA_S9_EEENS6_IJNS7_ILi1EEESI_SI_EEESC_SE_Li256ELb1ELb1ELb1ELb0EEENS1_36VarlenDynamicPersistentTileSchedulerILi128ELi48ELi256ELi256ELb1ELb1ELb0ELb1ELb1ELb1EEEEEEEEEvNT_6ParamsE)
        /*020c*/ 	.word	0x00000000


	//----- nvinfo : EIATTR_MIN_STACK_SIZE
	.align		4
.L_98:
        /*0210*/ 	.byte	0x04, 0x12
        /*0212*/ 	.short	(.L_100 - .L_99)
	.align		4
.L_99:
        /*0214*/ 	.word	index@(_ZN7cutlass13device_kernelIN5flash19enable_sm80_to_sm89INS1_16FlashAttnFwdSm80INS1_25CollectiveMainloopFwdSm80ILi8ELi1ELb0EN4cute5tupleIJNS5_1CILi128EEENS7_ILi32EEENS7_ILi256EEEEEELi256ENS_10bfloat16_tEfNS_4arch4Sm80ELb1ELb0ELb1ELb1ELb0ELb1ELb1ELb1EEENS1_21CollectiveEpilogueFwdINS6_IJS8_SA_S9_EEENS6_IJNS7_ILi1EEESI_SI_EEESC_SE_Li256ELb1ELb1ELb1ELb0EEENS1_36VarlenDynamicPersistentTileSchedulerILi128ELi32ELi256ELi256ELb1ELb1ELb0ELb1ELb1ELb1EEEEEEEEEvNT_6ParamsE)
        /*0218*/ 	.word	0x00000000


	//----- nvinfo : EIATTR_MIN_STACK_SIZE
	.align		4
.L_100:
        /*021c*/ 	.byte	0x04, 0x12
        /*021e*/ 	.short	(.L_102 - .L_101)
	.align		4
.L_101:
        /*0220*/ 	.word	index@(_ZN7cutlass13device_kernelIN5flash19enable_sm80_to_sm89INS1_16FlashAttnFwdSm80INS1_25CollectiveMainloopFwdSm80ILi8ELi1ELb0EN4cute5tupleIJNS5_1CILi128EEENS7_ILi96EEENS7_ILi256EEEEEELi256ENS_10bfloat16_tEfNS_4arch4Sm80ELb0ELb0ELb1ELb0ELb0ELb0ELb1ELb1EEENS1_21CollectiveEpilogueFwdINS6_IJS8_SA_S9_EEENS6_IJNS7_ILi1EEESI_SI_EEESC_SE_Li256ELb0ELb1ELb1ELb0EEENS1_19SingleTileSchedulerILb0ELb1ELb1ELi128EEEEEEEEEvNT_6ParamsE)
        /*0224*/ 	.word	0x00000000


	//----- nvinfo : EIATTR_MIN_STACK_SIZE
	.align		4
.L_102:
        /*0228*/ 	.byte	0x04, 0x12
        /*022a*/ 	.short	(.L_104 - .L_103)
	.align		4
.L_103:
        /*022c*/ 	.word	index@(_ZN7cutlass13device_kernelIN5flash19enable_sm80_to_sm89INS1_16FlashAttnFwdSm80INS1_25CollectiveMainloopFwdSm80ILi8ELi1ELb0EN4cute5tupleIJNS5_1CILi128EEENS7_ILi64EEENS7_ILi256EEEEEELi256ENS_10bfloat16_tEfNS_4arch4Sm80ELb0ELb0ELb1ELb1ELb0ELb0ELb1ELb1EEENS1_21CollectiveEpilogueFwdINS6_IJS8_SA_S9_EEENS6_IJNS7_ILi1EEESI_SI_EEESC_SE_Li256ELb1ELb1ELb1ELb0EEENS1_36VarlenDynamicPersistentTileSchedulerILi128ELi64ELi256ELi256ELb1ELb1ELb0ELb0ELb1ELb1EEEEEEEEEvNT_6ParamsE)
        /*0230*/ 	.word	0x00000000


	//----- nvinfo : EIATTR_MIN_STACK_SIZE
	.align		4
.L_104:
        /*0234*/ 	.byte	0x04, 0x12
        /*0236*/ 	.short	(.L_106 - .L_105)
	.align		4
.L_105:
        /*0238*/ 	.word	index@(_ZN7cutlass13device_kernelIN5flash19enable_sm80_to_sm89INS1_16FlashAttnFwdSm80INS1_25CollectiveMainloopFwdSm80ILi8ELi1ELb0EN4cute5tupleIJNS5_1CILi128EEENS7_ILi48EEENS7_ILi256EEEEEELi256ENS_10bfloat16_tEfNS_4arch4Sm80ELb0ELb0ELb1ELb1ELb0ELb1ELb1ELb1EEENS1_21CollectiveEpilogueFwdINS6_IJS8_SA_S9_EEENS6_IJNS7_ILi1EEESI_SI_EEESC_SE_Li256ELb1ELb1ELb1ELb0EEENS1_36VarlenDynamicPersistentTileSchedulerILi128ELi48ELi256ELi256ELb1ELb1ELb0ELb0ELb1ELb1EEEEEEEEEvNT_6ParamsE)
        /*023c*/ 	.word	0x00000000


	//----- nvinfo : EIATTR_MIN_STACK_SIZE
	.align		4
.L_106:
        /*0240*/ 	.byte	0x04, 0x12
        /*0242*/ 	.short	(.L_108 - .L_107)
	.align		4
.L_107:
        /*0244*/ 	.word	index@(_ZN7cutlass13device_kernelIN5flash19enable_sm80_to_sm89INS1_16FlashAttnFwdSm80INS1_25CollectiveMainloopFwdSm80ILi8ELi1ELb0EN4cute5tupleIJNS5_1CILi128EEENS7_ILi64EEENS7_ILi256EEEEEELi256ENS_10bfloat16_tEfNS_4arch4Sm80ELb0ELb1ELb1ELb0ELb0ELb0ELb1ELb1EEENS1_21CollectiveEpilogueFwdINS6_IJS8_SA_S9_EEENS6_IJNS7_ILi1EEESI_SI_EEESC_SE_Li256ELb0ELb1ELb1ELb0EEENS1_19SingleTileSchedulerILb0ELb1ELb1ELi128EEEEEEEEEvNT_6ParamsE)
        /*0248*/ 	.word	0x00000000


	//----- nvinfo : EIATTR_MIN_STACK_SIZE
	.align		4
.L_108:
        /*024c*/ 	.byte	0x04, 0x12
        /*024e*/ 	.short	(.L_110 - .L_109)
	.align		4
.L_109:
        /*0250*/ 	.word	index@(_ZN7cutlass13device_kernelIN5flash19enable_sm80_to_sm89INS1_16FlashAttnFwdSm80INS1_25CollectiveMainloopFwdSm80ILi8ELi1ELb0EN4cute5tupleIJNS5_1CILi128EEENS7_ILi64EEENS7_ILi256EEEEEELi256ENS_10bfloat16_tEfNS_4arch4Sm80ELb0ELb1ELb1ELb1ELb0ELb0ELb1ELb1EEENS1_21CollectiveEpilogueFwdINS6_IJS8_SA_S9_EEENS6_IJNS7_ILi1EEESI_SI_EEESC_SE_Li256ELb1ELb1ELb1ELb0EEENS1_36VarlenDynamicPersistentTileSchedulerILi128ELi64ELi256ELi256ELb1ELb1ELb0ELb1ELb0ELb1EEEEEEEEEvNT_6ParamsE)
        /*0254*/ 	.word	0x00000000


	//----- nvinfo : EIATTR_MIN_STACK_SIZE
	.align		4
.L_110:
        /*0258*/ 	.byte	0x04, 0x12
        /*025a*/ 	.short	(.L_112 - .L_111)
	.align		4
.L_111:
        /*025c*/ 	.word	index@(_ZN7cutlass13device_kernelIN5flash19enable_sm80_to_sm89INS1_16FlashAttnFwdSm80INS1_25CollectiveMainloopFwdSm80ILi8ELi1ELb0EN4cute5tupleIJNS5_1CILi128EEENS7_ILi48EEENS7_ILi256EEEEEELi256ENS_10bfloat16_tEfNS_4arch4Sm80ELb0ELb1ELb1ELb1ELb0ELb1ELb1ELb1EEENS1_21CollectiveEpilogueFwdINS6_IJS8_SA_S9_EEENS6_IJNS7_ILi1EEESI_SI_EEESC_SE_Li256ELb1ELb1ELb1ELb0EEENS1_36VarlenDynamicPersistentTileSchedulerILi128ELi48ELi256ELi256ELb1ELb1ELb0ELb1ELb0ELb1EEEEEEEEEvNT_6ParamsE)
        /*0260*/ 	.word	0x00000000


	//----- nvinfo : EIATTR_MIN_STACK_SIZE
	.align		4
.L_112:
        /*0264*/ 	.byte	0x04, 0x12
        /*0266*/ 	.short	(.L_114 - .L_113)
	.align		4
.L_113:
        /*0268*/ 	.word	index@(_ZN7cutlass13device_kernelIN5flash19enable_sm80_to_sm89INS1_16FlashAttnFwdSm80INS1_25CollectiveMainloopFwdSm80ILi8ELi1ELb0EN4cute5tupleIJNS5_1CILi128EEENS7_ILi96EEENS7_ILi256EEEEEELi256ENS_10bfloat16_tEfNS_4arch4Sm80ELb1ELb0ELb1ELb0ELb0ELb0ELb1ELb1EEENS1_21CollectiveEpilogueFwdINS6_IJS8_SA_S9_EEENS6_IJNS7_ILi1EEESI_SI_EEESC_SE_Li256ELb0ELb1ELb1ELb0EEENS1_30DynamicPersistentTileSchedulerILi256ELi256ELb1ELb1ELb0EEEEEEEEEvNT_6ParamsE)
        /*026c*/ 	.word	0x00000000


	//----- nvinfo : EIATTR_MIN_STACK_SIZE
	.align		4
.L_114:
        /*0270*/ 	.byte	0x04, 0x12
        /*0272*/ 	.short	(.L_116 - .L_115)
	.align		4
.L_115:
        /*0274*/ 	.word	index@(_ZN7cutlass13device_kernelIN5flash19enable_sm80_to_sm89INS1_16FlashAttnFwdSm80INS1_25CollectiveMainloopFwdSm80ILi8ELi1ELb0EN4cute5tupleIJNS5_1CILi128EEENS7_ILi64EEENS7_ILi256EEEEEELi256ENS_10bfloat16_tEfNS_4arch4Sm80ELb1ELb0ELb1ELb1ELb0ELb0ELb1ELb1EEENS1_21CollectiveEpilogueFwdINS6_IJS8_SA_S9_EEENS6_IJNS7_ILi1EEESI_SI_EEESC_SE_Li256ELb1ELb1ELb1ELb0EEENS1_36VarlenDynamicPersistentTileSchedulerILi128ELi64ELi256ELi256ELb1ELb1ELb0ELb1ELb1ELb1EEEEEEEEEvNT_6ParamsE)
        /*0278*/ 	.word	0x00000000


	//----- nvinfo : EIATTR_MIN_STACK_SIZE
	.align		4
.L_116:
        /*027c*/ 	.byte	0x04, 0x12
        /*027e*/ 	.short	(.L_118 - .L_117)
	.align		4
.L_117:
        /*0280*/ 	.word	index@(_ZN7cutlass13device_kernelIN5flash19enable_sm80_to_sm89INS1_16FlashAttnFwdSm80INS1_25CollectiveMainloopFwdSm80ILi8ELi1ELb0EN4cute5tupleIJNS5_1CILi128EEENS7_ILi48EEENS7_ILi256EEEEEELi256ENS_10bfloat16_tEfNS_4arch4Sm80ELb1ELb0ELb1ELb1ELb0ELb1ELb1ELb1EEENS1_21CollectiveEpilogueFwdINS6_IJS8_SA_S9_EEENS6_IJNS7_ILi1EEESI_SI_EEESC_SE_Li256ELb1ELb1ELb1ELb0EEENS1_36VarlenDynamicPersistentTileSchedulerILi128ELi48ELi256ELi256ELb1ELb1ELb0ELb1ELb1ELb1EEEEEEEEEvNT_6ParamsE)
        /*0284*/ 	.word	0x00000000
.L_118:


//--------------------- .nv.compat                --------------------------
	.section	.nv.compat,"",@"SHT_CUDA_COMPAT_INFO"
	.align	4
        /*0000*/ 	.byte	0x02, 0x09, 0x01, 0x00, 0x02, 0x02, 0x01, 0x00, 0x02, 0x05, 0x05, 0x00, 0x03, 0x07, 0x01, 0x01
        /*0010*/ 	.byte	0x02, 0x03, 0x00, 0x00, 0x02, 0x06, 0x01, 0x00, 0x04, 0x0b, 0x08, 0x00, 0x00, 0x00, 0x00, 0x00
        /*0020*/ 	.byte	0x00, 0x00, 0x00, 0x00


//--------------------- .nv.info._ZN7cutlass13device_kernelIN5flash19enable_sm80_to_sm89INS1_16FlashAttnFwdSm80INS1_25CollectiveMainloopFwdSm80ILi8ELi1ELb1EN4cute5tupleIJNS5_1CILi128EEENS7_ILi64EEENS7_ILi256EEEEEELi256ENS_10bfloat16_tEfNS_4arch4Sm80ELb0ELb0ELb1ELb0ELb0ELb0ELb1ELb1EEENS1_21CollectiveEpilogueFwdINS6_IJS8_SA_S9_EEENS6_IJNS7_ILi1EEESI_SI_EEESC_SE_Li256ELb0ELb1ELb1ELb0EEENS1_19SingleTileSchedulerILb0ELb1ELb1ELi128EEEEEEEEEvNT_6ParamsE --------------------------
	.section	.nv.info._ZN7cutlass13device_kernelIN5flash19enable_sm80_to_sm89INS1_16FlashAttnFwdSm80INS1_25CollectiveMainloopFwdSm80ILi8ELi1ELb1EN4cute5tupleIJNS5_1CILi128EEENS7_ILi64EEENS7_ILi256EEEEEELi256ENS_10bfloat16_tEfNS_4arch4Sm80ELb0ELb0ELb1ELb0ELb0ELb0ELb1ELb1EEENS1_21CollectiveEpilogueFwdINS6_IJS8_SA_S9_EEENS6_IJNS7_ILi1EEESI_SI_EEESC_SE_Li256ELb0ELb1ELb1ELb0EEENS1_19SingleTileSchedulerILb0ELb1ELb1ELi128EEEEEEEEEvNT_6ParamsE,"",@"SHT_CUDA_INFO"
	.sectionflags	@""
	.align	4


	//----- nvinfo : EIATTR_CUDA_API_VERSION
	.align		4
        /*0000*/ 	.byte	0x04, 0x37
        /*0002*/ 	.short	(.L_120 - .L_119)
.L_119:
        /*0004*/ 	.word	0x00000082


	//----- nvinfo : EIATTR_KPARAM_INFO
	.align		4
.L_120:
        /*0008*/ 	.byte	0x04, 0x17
        /*000a*/ 	.short	(.L_122 - .L_121)
.L_121:
        /*000c*/ 	.word	0x00000000
        /*0010*/ 	.short	0x0000
        /*0012*/ 	.short	0x0000
        /*0014*/ 	.byte	0x00, 0xf0, 0x61, 0x10


	//----- nvinfo : EIATTR_SPARSE_MMA_MASK
	.align		4
.L_122:
        /*0018*/ 	.byte	0x03, 0x50
        /*001a*/ 	.short	0x0000


	//----- nvinfo : EIATTR_MAXREG_COUNT
	.align		4
        /*001c*/ 	.byte	0x03, 0x1b
        /*001e*/ 	.short	0x00ff


	//----- nvinfo : EIATTR_MERCURY_ISA_VERSION
	.align		4
        /*0020*/ 	.byte	0x03, 0x5f
        /*0022*/ 	.short	0x0101


	//----- nvinfo : EIATTR_EXIT_INSTR_OFFSETS
	.align		4
        /*0024*/ 	.byte	0x04, 0x1c
        /*0026*/ 	.short	(.L_124 - .L_123)


	//   ....[0]....
.L_123:
        /*0028*/ 	.word	0x00000010


	//----- nvinfo : EIATTR_MAX_THREADS
	.align		4
.L_124:
        /*002c*/ 	.byte	0x04, 0x05
        /*002e*/ 	.short	(.L_126 - .L_125)
.L_125:
        /*0030*/ 	.word	0x00000100
        /*0034*/ 	.word	0x00000001
        /*0038*/ 	.word	0x00000001


	//----- nvinfo : EIATTR_CBANK_PARAM_SIZE
	.align		4
.L_126:
        /*003c*/ 	.byte	0x03, 0x19
        /*003e*/ 	.short	0x0418


	//----- nvinfo : EIATTR_PARAM_CBANK
	.align		4
        /*0040*/ 	.byte	0x04, 0x0a
        /*0042*/ 	.short	(.L_128 - .L_127)
	.align		4
.L_127:
        /*0044*/ 	.word	index@(.nv.constant0._ZN7cutlass13device_kernelIN5flash19enable_sm80_to_sm89INS1_16FlashAttnFwdSm80INS1_25CollectiveMainloopFwdSm80ILi8ELi1ELb1EN4cute5tupleIJNS5_1CILi128EEENS7_ILi64EEENS7_ILi256EEEEEELi256ENS_10bfloat16_tEfNS_4arch4Sm80ELb0ELb0ELb1ELb0ELb0ELb0ELb1ELb1EEENS1_21CollectiveEpilogueFwdINS6_IJS8_SA_S9_EEENS6_IJNS7_ILi1EEESI_SI_EEESC_SE_Li256ELb0ELb1ELb1ELb0EEENS1_19SingleTileSchedulerILb0ELb1ELb1ELi128EEEEEEEEEvNT_6ParamsE)
        /*0048*/ 	.short	0x0210
        /*004a*/ 	.short	0x0418


	//----- nvinfo : EIATTR_SW_WAR
	.align		4
.L_128:
        /*004c*/ 	.byte	0x04, 0x36
        /*004e*/ 	.short	(.L_130 - .L_129)
.L_129:
        /*0050*/ 	.word	0x00000008
.L_130:


//--------------------- .nv.info._ZN7cutlass13device_kernelIN5flash19enable_sm80_to_sm89INS1_16FlashAttnFwdSm80INS1_25CollectiveMainloopFwdSm80ILi8ELi1ELb1EN4cute5tupleIJNS5_1CILi128EEENS7_ILi48EEENS7_ILi256EEEEEELi256ENS_10bfloat16_tEfNS_4arch4Sm80ELb0ELb0ELb1ELb1ELb0ELb0ELb1ELb1EEENS1_21CollectiveEpilogueFwdINS6_IJS8_SA_S9_EEENS6_IJNS7_ILi1EEESI_SI_EEESC_SE_Li256ELb1ELb1ELb1ELb0EEENS1_36VarlenDynamicPersistentTileSchedulerILi128ELi48ELi256ELi256ELb1ELb1ELb0ELb0ELb1ELb1EEEEEEEEEvNT_6ParamsE --------------------------
	.section	.nv.info._ZN7cutlass13device_kernelIN5flash19enable_sm80_to_sm89INS1_16FlashAttnFwdSm80INS1_25CollectiveMainloopFwdSm80ILi8ELi1ELb1EN4cute5tupleIJNS5_1CILi128EEENS7_ILi48EEENS7_ILi256EEEEEELi256ENS_10bfloat16_tEfNS_4arch4Sm80ELb0ELb0ELb1ELb1ELb0ELb0ELb1ELb1EEENS1_21CollectiveEpilogueFwdINS6_IJS8_SA_S9_EEENS6_IJNS7_ILi1EEESI_SI_EEESC_SE_Li256ELb1ELb1ELb1ELb0EEENS1_36VarlenDynamicPersistentTileSchedulerILi128ELi48ELi256ELi256ELb1ELb1ELb0ELb0ELb1ELb1EEEEEEEEEvNT_6ParamsE,"",@"SHT_CUDA_INFO"
	.sectionflags	@""
	.align	4


	//----- nvinfo : EIATTR_CUDA_API_VERSION
	.align		4
        /*0000*/ 	.byte	0x04, 0x37
        /*0002*/ 	.short	(.L_132 - .L_131)
.L_131:
        /*0004*/ 	.word	0x00000082


	//----- nvinfo : EIATTR_KPARAM_INFO
	.align		4
.L_132:
        /*0008*/ 	.byte	0x04, 0x17
        /*000a*/ 	.short	(.L_134 - .L_133)
.L_133:
        /*000c*/ 	.word	0x00000000
        /*0010*/ 	.short	0x0000
        /*0012*/ 	.short	0x0000
        /*0014*/ 	.byte	0x00, 0xf0, 0xe1, 0x10


	//----- nvinfo : EIATTR_SPARSE_MMA_MASK
	.align		4
.L_134:
        /*0018*/ 	.byte	0x03, 0x50
        /*001a*/ 	.short	0x0000


	//----- nvinfo : EIATTR_MAXREG_COUNT
	.align		4
        /*001c*/ 	.byte	0x03, 0x1b
        /*001e*/ 	.short	0x00ff


	//----- nvinfo : EIATTR_MERCURY_ISA_VERSION
	.align		4
        /*0020*/ 	.byte	0x03, 0x5f
        /*0022*/ 	.short	0x0101


	//----- nvinfo : EIATTR_EXIT_INSTR_OFFSETS
	.align		4
        /*0024*/ 	.byte	0x04, 0x1c
        /*0026*/ 	.short	(.L_136 - .L_135)


	//   ....[0]....
.L_135:
        /*0028*/ 	.word	0x00000010


	//----- nvinfo : EIATTR_MAX_THREADS
	.align		4
.L_136:
        /*002c*/ 	.byte	0x04, 0x05
        /*002e*/ 	.short	(.L_138 - .L_137)
.L_137:
        /*0030*/ 	.word	0x00000100
        /*0034*/ 	.word	0x00000001
        /*0038*/ 	.word	0x00000001


	//----- nvinfo : EIATTR_CBANK_PARAM_SIZE
	.align		4
.L_138:
        /*003c*/ 	.byte	0x03, 0x19
        /*003e*/ 	.short	0x0438


	//----- nvinfo : EIATTR_PARAM_CBANK
	.align		4
        /*0040*/ 	.byte	0x04, 0x0a
        /*0042*/ 	.short	(.L_140 - .L_139)
	.align		4
.L_139:
        /*0044*/ 	.word	index@(.nv.constant0._ZN7cutlass13device_kernelIN5flash19enable_sm80_to_sm89INS1_16FlashAttnFwdSm80INS1_25CollectiveMainloopFwdSm80ILi8ELi1ELb1EN4cute5tupleIJNS5_1CILi128EEENS7_ILi48EEENS7_ILi256EEEEEELi256ENS_10bfloat16_tEfNS_4arch4Sm80ELb0ELb0ELb1ELb1ELb0ELb0ELb1ELb1EEENS1_21CollectiveEpilogueFwdINS6_IJS8_SA_S9_EEENS6_IJNS7_ILi1EEESI_SI_EEESC_SE_Li256ELb1ELb1ELb1ELb0EEENS1_36VarlenDynamicPersistentTileSchedulerILi128ELi48ELi256ELi256ELb1ELb1ELb0ELb0ELb1ELb1EEEEEEEEEvNT_6ParamsE)
        /*0048*/ 	.short	0x0210
        /*004a*/ 	.short	0x0438


	//----- nvinfo : EIATTR_SW_WAR
	.align		4
.L_140:
        /*004c*/ 	.byte	0x04, 0x36
        /*004e*/ 	.short	(.L_142 - .L_141)
.L_141:
        /*0050*/ 	.word	0x00000008
.L_142:


//--------------------- .nv.info._ZN7cutlass13device_kernelIN5flash19enable_sm80_to_sm89INS1_16FlashAttnFwdSm80INS1_25CollectiveMainloopFwdSm80ILi8ELi1ELb0EN4cute5tupleIJNS5_1CILi128EEENS7_ILi32EEENS7_ILi256EEEEEELi256ENS_10bfloat16_tEfNS_4arch4Sm80ELb0ELb0ELb1ELb1ELb0ELb1ELb1ELb1EEENS1_21CollectiveEpilogueFwdINS6_IJS8_SA_S9_EEENS6_IJNS7_ILi1EEESI_SI_EEESC_SE_Li256ELb1ELb1ELb1ELb0EEENS1_36VarlenDynamicPersistentTileSchedulerILi128ELi32ELi256ELi256ELb1ELb1ELb0ELb0ELb1ELb1EEEEEEEEEvNT_6ParamsE --------------------------
	.section	.nv.info._ZN7cutlass13device_kernelIN5flash19enable_sm80_to_sm89INS1_16FlashAttnFwdSm80INS1_25CollectiveMainloopFwdSm80ILi8ELi1ELb0EN4cute5tupleIJNS5_1CILi128EEENS7_ILi32EEENS7_ILi256EEEEEELi256ENS_10bfloat16_tEfNS_4arch4Sm80ELb0ELb0ELb1ELb1ELb0ELb1ELb1ELb1EEENS1_21CollectiveEpilogueFwdINS6_IJS8_SA_S9_EEENS6_IJNS7_ILi1EEESI_SI_EEESC_SE_Li256ELb1ELb1ELb1ELb0EEENS1_36VarlenDynamicPersistentTileSchedulerILi128ELi32ELi256ELi256ELb1ELb1ELb0ELb0ELb1ELb1EEEEEEEEEvNT_6ParamsE,"",@"SHT_CUDA_INFO"
	.sectionflags	@""
	.align	4


	//----- nvinfo : EIATTR_CUDA_API_VERSION
	.align		4
        /*0000*/ 	.byte	0x04, 0x37
        /*0002*/ 	.short	(.L_144 - .L_143)
.L_143:
        /*0004*/ 	.word	0x00000082


	//----- nvinfo : EIATTR_KPARAM_INFO
	.align		4
.L_144:
        /*0008*/ 	.byte	0x04, 0x17
        /*000a*/ 	.short	(.L_146 - .L_145)
.L_145:
        /*000c*/ 	.word	0x00000000
        /*0010*/ 	.short	0x0000
        /*0012*/ 	.short	0x0000
        /*0014*/ 	.byte	0x00, 0xf0, 0xe1, 0x10


	//----- nvinfo : EIATTR_SPARSE_MMA_MASK
	.align		4
.L_146:
        /*0018*/ 	.byte	0x03, 0x50
        /*001a*/ 	.short	0x0000


	//----- nvinfo : EIATTR_MAXREG_COUNT
	.align		4
        /*001c*/ 	.byte	0x03, 0x1b
        /*001e*/ 	.short	0x00ff


	//----- nvinfo : EIATTR_MERCURY_ISA_VERSION
	.align		4
        /*0020*/ 	.byte	0x03, 0x5f
        /*0022*/ 	.short	0x0101


	//----- nvinfo : EIATTR_EXIT_INSTR_OFFSETS
	.align		4
        /*0024*/ 	.byte	0x04, 0x1c
        /*0026*/ 	.short	(.L_148 - .L_147)


	//   ....[0]....
.L_147:
        /*0028*/ 	.word	0x00000010


	//----- nvinfo : EIATTR_MAX_THREADS
	.align		4
.L_148:
        /*002c*/ 	.byte	0x04, 0x05
        /*002e*/ 	.short	(.L_150 - .L_149)
.L_149:
        /*0030*/ 	.word	0x00000100
        /*0034*/ 	.word	0x00000001
        /*0038*/ 	.word	0x00000001


	//----- nvinfo : EIATTR_CBANK_PARAM_SIZE
	.align		4
.L_150:
        /*003c*/ 	.byte	0x03, 0x19
        /*003e*/ 	.short	0x0438


	//----- nvinfo : EIATTR_PARAM_CBANK
	.align		4
        /*0040*/ 	.byte	0x04, 0x0a
        /*0042*/ 	.short	(.L_152 - .L_151)
	.align		4
.L_151:
        /*0044*/ 	.word	index@(.nv.constant0._ZN7cutlass13device_kernelIN5flash19enable_sm80_to_sm89INS1_16FlashAttnFwdSm80INS1_25CollectiveMainloopFwdSm80ILi8ELi1ELb0EN4cute5tupleIJNS5_1CILi128EEENS7_ILi32EEENS7_ILi256EEEEEELi256ENS_10bfloat16_tEfNS_4arch4Sm80ELb0ELb0ELb1ELb1ELb0ELb1ELb1ELb1EEENS1_21CollectiveEpilogueFwdINS6_IJS8_SA_S9_EEENS6_IJNS7_ILi1EEESI_SI_EEESC_SE_Li256ELb1ELb1ELb1ELb0EEENS1_36VarlenDynamicPersistentTileSchedulerILi128ELi32ELi256ELi256ELb1ELb1ELb0ELb0ELb1ELb1EEEEEEEEEvNT_6ParamsE)
        /*0048*/ 	.short	0x0210
        /*004a*/ 	.short	0x0438


	//----- nvinfo : EIATTR_SW_WAR
	.align		4
.L_152:
        /*004c*/ 	.byte	0x04, 0x36
        /*004e*/ 	.short	(.L_154 - .L_153)
.L_153:
        /*0050*/ 	.word	0x00000008
.L_154:


//--------------------- .nv.info._ZN7cutlass13device_kernelIN5flash19enable_sm80_to_sm89INS1_16FlashAttnFwdSm80INS1_25CollectiveMainloopFwdSm80ILi8ELi1ELb1EN4cute5tupleIJNS5_1CILi128EEENS7_ILi48EEENS7_ILi256EEEEEELi256ENS_10bfloat16_tEfNS_4arch4Sm80ELb0ELb1ELb1ELb0ELb0ELb0ELb1ELb1EEENS1_21CollectiveEpilogueFwdINS6_IJS8_SA_S9_EEENS6_IJNS7_ILi1EEESI_SI_EEESC_SE_Li256ELb0ELb1ELb1ELb0EEENS1_19SingleTileSchedulerILb0ELb1ELb1ELi128EEEEEEEEEvNT_6ParamsE --------------------------
	.section	.nv.info._ZN7cutlass13device_kernelIN5flash19enable_sm80_to_sm89INS1_16FlashAttnFwdSm80INS1_25CollectiveMainloopFwdSm80ILi8ELi1ELb1EN4cute5tupleIJNS5_1CILi128EEENS7_ILi48EEENS7_ILi256EEEEEELi256ENS_10bfloat16_tEfNS_4arch4Sm80ELb0ELb1ELb1ELb0ELb0ELb0ELb1ELb1EEENS1_21CollectiveEpilogueFwdINS6_IJS8_SA_S9_EEENS6_IJNS7_ILi1EEESI_SI_EEESC_SE_Li256ELb0ELb1ELb1ELb0EEENS1_19SingleTileSchedulerILb0ELb1ELb1ELi128EEEEEEEEEvNT_6ParamsE,"",@"SHT_CUDA_INFO"
	.sectionflags	@""
	.align	4


	//----- nvinfo : EIATTR_CUDA_API_VERSION
	.align		4
        /*0000*/ 	.byte	0x04, 0x37
        /*0002*/ 	.short	(.L_156 - .L_155)
.L_155:
        /*0004*/ 	.word	0x00000082


	//----- nvinfo : EIATTR_KPARAM_INFO
	.align		4
.L_156:
        /*0008*/ 	.byte	0x04, 0x17
        /*000a*/ 	.short	(.L_158 - .L_157)
.L_157:
        /*000c*/ 	.word	0x00000000
        /*0010*/ 	.short	0x0000
        /*0012*/ 	.short	0x0000
        /*0014*/ 	.byte	0x00, 0xf0, 0x61, 0x10


	//----- nvinfo : EIATTR_SPARSE_MMA_MASK
	.align		4
.L_158:
        /*0018*/ 	.byte	0x03, 0x50
        /*001a*/ 	.short	0x0000


	//----- nvinfo : EIATTR_MAXREG_COUNT
	.align		4
        /*001c*/ 	.byte	0x03, 0x1b
        /*001e*/ 	.short	0x00ff


	//----- nvinfo : EIATTR_MERCURY_ISA_VERSION
	.align		4
        /*0020*/ 	.byte	0x03, 0x5f
        /*0022*/ 	.short	0x0101


	//----- nvinfo : EIATTR_EXIT_INSTR_OFFSETS
	.align		4
        /*0024*/ 	.byte	0x04, 0x1c
        /*0026*/ 	.short	(.L_160 - .L_159)


	//   ....[0]....
.L_159:
        /*0028*/ 	.word	0x00000010


	//----- nvinfo : EIATTR_MAX_THREADS
	.align		4
.L_160:
        /*002c*/ 	.byte	0x04, 0x05
        /*002e*/ 	.short	(.L_162 - .L_161)
.L_161:
        /*0030*/ 	.word	0x00000100
        /*0034*/ 	.word	0x00000001
        /*0038*/ 	.word	0x00000001


	//----- nvinfo : EIATTR_CBANK_PARAM_SIZE
	.align		4
.L_162:
        /*003c*/ 	.byte	0x03, 0x19
        /*003e*/ 	.short	0x0418


	//----- nvinfo : EIATTR_PARAM_CBANK
	.align		4
        /*0040*/ 	.byte	0x04, 0x0a
        /*0042*/ 	.short	(.L_164 - .L_163)
	.align		4
.L_163:
        /*0044*/ 	.word	index@(.nv.constant0._ZN7cutlass13device_kernelIN5flash19enable_sm80_to_sm89INS1_16FlashAttnFwdSm80INS1_25CollectiveMainloopFwdSm80ILi8ELi1ELb1EN4cute5tupleIJNS5_1CILi128EEENS7_ILi48EEENS7_ILi256EEEEEELi256ENS_10bfloat16_tEfNS_4arch4Sm80ELb0ELb1ELb1ELb0ELb0ELb0ELb1ELb1EEENS1_21CollectiveEpilogueFwdINS6_IJS8_SA_S9_EEENS6_IJNS7_ILi1EEESI_SI_EEESC_SE_Li256ELb0ELb1ELb1ELb0EEENS1_19SingleTileSchedulerILb0ELb1ELb1ELi128EEEEEEEEEvNT_6ParamsE)
        /*0048*/ 	.short	0x0210
        /*004a*/ 	.short	0x0418


	//----- nvinfo : EIATTR_SW_WAR
	.align		4
.L_164:
        /*004c*/ 	.byte	0x04, 0x36
        /*004e*/ 	.short	(.L_166 - .L_165)
.L_165:
        /*0050*/ 	.word	0x00000008
.L_166:


//--------------------- .nv.info._ZN7cutlass13device_kernelIN5flash19enable_sm80_to_sm89INS1_16FlashAttnFwdSm80INS1_25CollectiveMainloopFwdSm80ILi8ELi1ELb1EN4cute5tupleIJNS5_1CILi128EEENS7_ILi48EEENS7_ILi256EEEEEELi256ENS_10bfloat16_tEfNS_4arch4Sm80ELb0ELb1ELb1ELb1ELb0ELb0ELb1ELb1EEENS1_21CollectiveEpilogueFwdINS6_IJS8_SA_S9_EEENS6_IJNS7_ILi1EEESI_SI_EEESC_SE_Li256ELb1ELb1ELb1ELb0EEENS1_36VarlenDynamicPersistentTileSchedulerILi128ELi48ELi256ELi256ELb1ELb1ELb0ELb1ELb0ELb1EEEEEEEEEvNT_6ParamsE --------------------------
	.section	.nv.info._ZN7cutlass13device_kernelIN5flash19enable_sm80_to_sm89INS1_16FlashAttnFwdSm80INS1_25CollectiveMainloopFwdSm80ILi8ELi1ELb1EN4cute5tupleIJNS5_1CILi128EEENS7_ILi48EEENS7_ILi256EEEEEELi256ENS_10bfloat16_tEfNS_4arch4Sm80ELb0ELb1ELb1ELb1ELb0ELb0ELb1ELb1EEENS1_21CollectiveEpilogueFwdINS6_IJS8_SA_S9_EEENS6_IJNS7_ILi1EEESI_SI_EEESC_SE_Li256ELb1ELb1ELb1ELb0EEENS1_36VarlenDynamicPersistentTileSchedulerILi128ELi48ELi256ELi256ELb1ELb1ELb0ELb1ELb0ELb1EEEEEEEEEvNT_6ParamsE,"",@"SHT_CUDA_INFO"
	.sectionflags	@""
	.align	4


	//----- nvinfo : EIATTR_CUDA_API_VERSION
	.align		4
        /*0000*/ 	.byte	0x04, 0x37
        /*0002*/ 	.short	(.L_168 - .L_167)
.L_167:
        /*0004*/ 	.word	0x00000082


	//----- nvinfo : EIATTR_KPARAM_INFO
	.align		4
.L_168:
        /*0008*/ 	.byte	0x04, 0x17
        /*000a*/ 	.short	(.L_170 - .L_169)
.L_169:
        /*000c*/ 	.word	0x00000000
        /*0010*/ 	.short	0x0000
        /*0012*/ 	.short	0x0000
        /*0014*/ 	.byte	0x00, 0xf0, 0xe1, 0x10


	//----- nvinfo : EIATTR_SPARSE_MMA_MASK
	.align		4
.L_170:
        /*0018*/ 	.byte	0x03, 0x50
        /*001a*/ 	.short	0x0000


	//----- nvinfo : EIATTR_MAXREG_COUNT
	.align		4
        /*001c*/ 	.byte	0x03, 0x1b
        /*001e*/ 	.short	0x00ff


	//----- nvinfo : EIATTR_MERCURY_ISA_VERSION
	.align		4
        /*0020*/ 	.byte	0x03, 0x5f
        /*0022*/ 	.short	0x0101


	//----- nvinfo : EIATTR_EXIT_INSTR_OFFSETS
	.align		4
        /*0024*/ 	.byte	0x04, 0x1c
        /*0026*/ 	.short	(.L_172 - .L_171)


	//   ....[0]....
.L_171:
        /*0028*/ 	.word	0x00000010


	//----- nvinfo : EIATTR_MAX_THREADS
	.align		4
.L_172:
        /*002c*/ 	.byte	0x04, 0x05
        /*002e*/ 	.short	(.L_174 - .L_173)
.L_173:
        /*0030*/ 	.word	0x00000100
        /*0034*/ 	.word	0x00000001
        /*0038*/ 	.word	0x00000001


	//----- nvinfo : EIATTR_CBANK_PARAM_SIZE
	.align		4
.L_174:
        /*003c*/ 	.byte	0x03, 0x19
        /*003e*/ 	.short	0x0438


	//----- nvinfo : EIATTR_PARAM_CBANK
	.align		4
        /*0040*/ 	.byte	0x04, 0x0a
        /*0042*/ 	.short	(.L_176 - .L_175)
	.align		4
.L_175:
        /*0044*/ 	.word	index@(.nv.constant0._ZN7cutlass13device_kernelIN5flash19enable_sm80_to_sm89INS1_16FlashAttnFwdSm80INS1_25CollectiveMainloopFwdSm80ILi8ELi1ELb1EN4cute5tupleIJNS5_1CILi128EEENS7_ILi48EEENS7_ILi256EEEEEELi256ENS_10bfloat16_tEfNS_4arch4Sm80ELb0ELb1ELb1ELb1ELb0ELb0ELb1ELb1EEENS1_21CollectiveEpilogueFwdINS6_IJS8_SA_S9_EEENS6_IJNS7_ILi1EEESI_SI_EEESC_SE_Li256ELb1ELb1ELb1ELb0EEENS1_36VarlenDynamicPersistentTileSchedulerILi128ELi48ELi256ELi256ELb1ELb1ELb0ELb1ELb0ELb1EEEEEEEEEvNT_6ParamsE)
        /*0048*/ 	.short	0x0210
        /*004a*/ 	.short	0x0438


	//----- nvinfo : EIATTR_SW_WAR
	.align		4
.L_176:
        /*004c*/ 	.byte	0x04, 0x36
        /*004e*/ 	.short	(.L_178 - .L_177)
.L_177:
        /*0050*/ 	.word	0x00000008
.L_178:


//--------------------- .nv.info._ZN7cutlass13device_kernelIN5flash19enable_sm80_to_sm89INS1_16FlashAttnFwdSm80INS1_25CollectiveMainloopFwdSm80ILi8ELi1ELb0EN4cute5tupleIJNS5_1CILi128EEENS7_ILi32EEENS7_ILi256EEEEEELi256ENS_10bfloat16_tEfNS_4arch4Sm80ELb0ELb1ELb1ELb1ELb0ELb1ELb1ELb1EEENS1_21CollectiveEpilogueFwdINS6_IJS8_SA_S9_EEENS6_IJNS7_ILi1EEESI_SI_EEESC_SE_Li256ELb1ELb1ELb1ELb0EEENS1_36VarlenDynamicPersistentTileSchedulerILi128ELi32ELi256ELi256ELb1ELb1ELb0ELb1ELb0ELb1EEEEEEEEEvNT_6ParamsE --------------------------
	.section	.nv.info._ZN7cutlass13device_kernelIN5flash19enable_sm80_to_sm89INS1_16FlashAttnFwdSm80INS1_25CollectiveMainloopFwdSm80ILi8ELi1ELb0EN4cute5tupleIJNS5_1CILi128EEENS7_ILi32EEENS7_ILi256EEEEEELi256ENS_10bfloat16_tEfNS_4arch4Sm80ELb0ELb1ELb1ELb1ELb0ELb1ELb1ELb1EEENS1_21CollectiveEpilogueFwdINS6_IJS8_SA_S9_EEENS6_IJNS7_ILi1EEESI_SI_EEESC_SE_Li256ELb1ELb1ELb1ELb0EEENS1_36VarlenDynamicPersistentTileSchedulerILi128ELi32ELi256ELi256ELb1ELb1ELb0ELb1ELb0ELb1EEEEEEEEEvNT_6ParamsE,"",@"SHT_CUDA_INFO"
	.sectionflags	@""
	.align	4


	//----- nvinfo : EIATTR_CUDA_API_VERSION
	.align		4
        /*0000*/ 	.byte	0x04, 0x37
        /*0002*/ 	.short	(.L_180 - .L_179)
.L_179:
        /*0004*/ 	.word	0x00000082


	//----- nvinfo : EIATTR_KPARAM_INFO
	.align		4
.L_180:
        /*0008*/ 	.byte	0x04, 0x17
        /*000a*/ 	.short	(.L_182 - .L_181)
.L_181:
        /*000c*/ 	.word	0x00000000
        /*0010*/ 	.short	0x0000
        /*0012*/ 	.short	0x0000
        /*0014*/ 	.byte	0x00, 0xf0, 0xe1, 0x10


	//----- nvinfo : EIATTR_SPARSE_MMA_MASK
	.align		4
.L_182:
        /*0018*/ 	.byte	0x03, 0x50
        /*001a*/ 	.short	0x0000


	//----- nvinfo : EIATTR_MAXREG_COUNT
	.align		4
        /*001c*/ 	.byte	0x03, 0x1b
        /*001e*/ 	.short	0x00ff


	//----- nvinfo : EIATTR_MERCURY_ISA_VERSION
	.align		4
        /*0020*/ 	.byte	0x03, 0x5f
        /*0022*/ 	.short	0x0101


	//----- nvinfo : EIATTR_EXIT_INSTR_OFFSETS
	.align		4
        /*0024*/ 	.byte	0x04, 0x1c
        /*0026*/ 	.short	(.L_184 - .L_183)


	//   ....[0]....
.L_183:
        /*0028*/ 	.word	0x00000010


	//----- nvinfo : EIATTR_MAX_THREADS
	.align		4
.L_184:
        /*002c*/ 	.byte	0x04, 0x05
        /*002e*/ 	.short	(.L_186 - .L_185)
.L_185:
        /*0030*/ 	.word	0x00000100
        /*0034*/ 	.word	0x00000001
        /*0038*/ 	.word	0x00000001


	//----- nvinfo : EIATTR_CBANK_PARAM_SIZE
	.align		4
.L_186:
        /*003c*/ 	.byte	0x03, 0x19
        /*003e*/ 	.short	0x0438


	//----- nvinfo : EIATTR_PARAM_CBANK
	.align		4
        /*0040*/ 	.byte	0x04, 0x0a
        /*0042*/ 	.short	(.L_188 - .L_187)
	.align		4
.L_187:
        /*0044*/ 	.word	index@(.nv.constant0._ZN7cutlass13device_kernelIN5flash19enable_sm80_to_sm89INS1_16FlashAttnFwdSm80INS1_25CollectiveMainloopFwdSm80ILi8ELi1ELb0EN4cute5tupleIJNS5_1CILi128EEENS7_ILi32EEENS7_ILi256EEEEEELi256ENS_10bfloat16_tEfNS_4arch4Sm80ELb0ELb1ELb1ELb1ELb0ELb1ELb1ELb1EEENS1_21CollectiveEpilogueFwdINS6_IJS8_SA_S9_EEENS6_IJNS7_ILi1EEESI_SI_EEESC_SE_Li256ELb1ELb1ELb1ELb0EEENS1_36VarlenDynamicPersistentTileSchedulerILi128ELi32ELi256ELi256ELb1ELb1ELb0ELb1ELb0ELb1EEEEEEEEEvNT_6ParamsE)
        /*0048*/ 	.short	0x0210
        /*004a*/ 	.short	0x0438


	//----- nvinfo : EIATTR_SW_WAR
	.align		4
.L_188:
        /*004c*/ 	.byte	0x04, 0x36
        /*004e*/ 	.short	(.L_190 - .L_189)
.L_189:
        /*0050*/ 	.word	0x00000008
.L_190:


//--------------------- .nv.info._ZN7cutlass13device_kernelIN5flash19enable_sm80_to_sm89INS1_16FlashAttnFwdSm80INS1_25CollectiveMainloopFwdSm80ILi8ELi1ELb1EN4cute5tupleIJNS5_1CILi128EEENS7_ILi64EEENS7_ILi256EEEEEELi256ENS_10bfloat16_tEfNS_4arch4Sm80ELb1ELb0ELb1ELb0ELb0ELb0ELb1ELb1EEENS1_21CollectiveEpilogueFwdINS6_IJS8_SA_S9_EEENS6_IJNS7_ILi1EEESI_SI_EEESC_SE_Li256ELb0ELb1ELb1ELb0EEENS1_30DynamicPersistentTileSchedulerILi256ELi256ELb1ELb1ELb0EEEEEEEEEvNT_6ParamsE --------------------------
	.section	.nv.info._ZN7cutlass13device_kernelIN5flash19enable_sm80_to_sm89INS1_16FlashAttnFwdSm80INS1_25CollectiveMainloopFwdSm80ILi8ELi1ELb1EN4cute5tupleIJNS5_1CILi128EEENS7_ILi64EEENS7_ILi256EEEEEELi256ENS_10bfloat16_tEfNS_4arch4Sm80ELb1ELb0ELb1ELb0ELb0ELb0ELb1ELb1EEENS1_21CollectiveEpilogueFwdINS6_IJS8_SA_S9_EEENS6_IJNS7_ILi1EEESI_SI_EEESC_SE_Li256ELb0ELb1ELb1ELb0EEENS1_30DynamicPersistentTileSchedulerILi256ELi256ELb1ELb1ELb0EEEEEEEEEvNT_6ParamsE,"",@"SHT_CUDA_INFO"
	.sectionflags	@""
	.align	4


	//----- nvinfo : EIATTR_CUDA_API_VERSION
	.align		4
        /*0000*/ 	.byte	0x04, 0x37
        /*0002*/ 	.short	(.L_192 - .L_191)
.L_191:
        /*0004*/ 	.word	0x00000082


	//----- nvinfo : EIATTR_KPARAM_INFO
	.align		4
.L_192:
        /*0008*/ 	.byte	0x04, 0x17
        /*000a*/ 	.short	(.L_194 - .L_193)
.L_193:
        /*000c*/ 	.word	0x00000000
        /*0010*/ 	.short	0x0000
        /*0012*/ 	.short	0x0000
        /*0014*/ 	.byte	0x00, 0xf0, 0xa1, 0x10


	//----- nvinfo : EIATTR_SPARSE_MMA_MASK
	.align		4
.L_194:
        /*0018*/ 	.byte	0x03, 0x50
        /*001a*/ 	.short	0x0000


	//----- nvinfo : EIATTR_MAXREG_COUNT
	.align		4
        /*001c*/ 	.byte	0x03, 0x1b
        /*001e*/ 	.short	0x00ff


	//----- nvinfo : EIATTR_MERCURY_ISA_VERSION
	.align		4
        /*0020*/ 	.byte	0x03, 0x5f
        /*0022*/ 	.short	0x0101


	//----- nvinfo : EIATTR_EXIT_INSTR_OFFSETS
	.align		4
        /*0024*/ 	.byte	0x04, 0x1c
        /*0026*/ 	.short	(.L_196 - .L_195)


	//   ....[0]....
.L_195:
        /*0028*/ 	.word	0x00000010


	//----- nvinfo : EIATTR_MAX_THREADS
	.align		4
.L_196:
        /*002c*/ 	.byte	0x04, 0x05
        /*002e*/ 	.short	(.L_198 - .L_197)
.L_197:
        /*0030*/ 	.word	0x00000100
        /*0034*/ 	.word	0x00000001
        /*0038*/ 	.word	0x00000001


	//----- nvinfo : EIATTR_CBANK_PARAM_SIZE
	.align		4
.L_198:
        /*003c*/ 	.byte	0x03, 0x19
        /*003e*/ 	.short	0x0428


	//----- nvinfo : EIATTR_PARAM_CBANK
	.align		4
        /*0040*/ 	.byte	0x04, 0x0a
        /*0042*/ 	.short	(.L_200 - .L_199)
	.align		4
.L_199:
        /*0044*/ 	.word	index@(.nv.constant0._ZN7cutlass13device_kernelIN5flash19enable_sm80_to_sm89INS1_16FlashAttnFwdSm80INS1_25CollectiveMainloopFwdSm80ILi8ELi1ELb1EN4cute5tupleIJNS5_1CILi128EEENS7_ILi64EEENS7_ILi256EEEEEELi256ENS_10bfloat16_tEfNS_4arch4Sm80ELb1ELb0ELb1ELb0ELb0ELb0ELb1ELb1EEENS1_21CollectiveEpilogueFwdINS6_IJS8_SA_S9_EEENS6_IJNS7_ILi1EEESI_SI_EEESC_SE_Li256ELb0ELb1ELb1ELb0EEENS1_30DynamicPersistentTileSchedulerILi256ELi256ELb1ELb1ELb0EEEEEEEEEvNT_6ParamsE)
        /*0048*/ 	.short	0x0210
        /*004a*/ 	.short	0x0428


	//----- nvinfo : EIATTR_SW_WAR
	.align		4
.L_200:
        /*004c*/ 	.byte	0x04, 0x36
        /*004e*/ 	.short	(.L_202 - .L_201)
.L_201:
        /*0050*/ 	.word	0x00000008
.L_202:


//--------------------- .nv.info._ZN7cutlass13device_kernelIN5flash19enable_sm80_to_sm89INS1_16FlashAttnFwdSm80INS1_25CollectiveMainloopFwdSm80ILi8ELi1ELb1EN4cute5tupleIJNS5_1CILi128EEENS7_ILi48EEENS7_ILi256EEEEEELi256ENS_10bfloat16_tEfNS_4arch4Sm80ELb1ELb0ELb1ELb1ELb0ELb0ELb1ELb1EEENS1_21CollectiveEpilogueFwdINS6_IJS8_SA_S9_EEENS6_IJNS7_ILi1EEESI_SI_EEESC_SE_Li256ELb1ELb1ELb1ELb0EEENS1_36VarlenDynamicPersistentTileSchedulerILi128ELi48ELi256ELi256ELb1ELb1ELb0ELb1ELb1ELb1EEEEEEEEEvNT_6ParamsE --------------------------
	.section	.nv.info._ZN7cutlass13device_kernelIN5flash19enable_sm80_to_sm89INS1_16FlashAttnFwdSm80INS1_25CollectiveMainloopFwdSm80ILi8ELi1ELb1EN4cute5tupleIJNS5_1CILi128EEENS7_ILi48EEENS7_ILi256EEEEEELi256ENS_10bfloat16_tEfNS_4arch4Sm80ELb1ELb0ELb1ELb1ELb0ELb0ELb1ELb1EEENS1_21CollectiveEpilogueFwdINS6_IJS8_SA_S9_EEENS6_IJNS7_ILi1EEESI_SI_EEESC_SE_Li256ELb1ELb1ELb1ELb0EEENS1_36VarlenDynamicPersistentTileSchedulerILi128ELi48ELi256ELi256ELb1ELb1ELb0ELb1ELb1ELb1EEEEEEEEEvNT_6ParamsE,"",@"SHT_CUDA_INFO"
	.sectionflags	@""
	.align	4


	//----- nvinfo : EIATTR_CUDA_API_VERSION
	.align		4
        /*0000*/ 	.byte	0x04, 0x37
        /*0002*/ 	.short	(.L_204 - .L_203)
.L_203:
        /*0004*/ 	.word	0x00000082


	//----- nvinfo : EIATTR_KPARAM_INFO
	.align		4
.L_204:
        /*0008*/ 	.byte	0x04, 0x17
        /*000a*/ 	.short	(.L_206 - .L_205)
.L_205:
        /*000c*/ 	.word	0x00000000
        /*0010*/ 	.short	0x0000
        /*0012*/ 	.short	0x0000
        /*0014*/ 	.byte	0x00, 0xf0, 0xe1, 0x10


	//----- nvinfo : EIATTR_SPARSE_MMA_MASK
	.align		4
.L_206:
        /*0018*/ 	.byte	0x03, 0x50
        /*001a*/ 	.short	0x0000


	//----- nvinfo : EIATTR_MAXREG_COUNT
	.align		4
        /*001c*/ 	.byte	0x03, 0x1b
        /*001e*/ 	.short	0x00ff


	//----- nvinfo : EIATTR_MERCURY_ISA_VERSION
	.align		4
        /*0020*/ 	.byte	0x03, 0x5f
        /*0022*/ 	.short	0x0101


	//----- nvinfo : EIATTR_EXIT_INSTR_OFFSETS
	.align		4
        /*0024*/ 	.byte	0x04, 0x1c
        /*0026*/ 	.short	(.L_208 - .L_207)


	//   ....[0]....
.L_207:
        /*0028*/ 	.word	0x00000010


	//----- nvinfo : EIATTR_MAX_THREADS
	.align		4
.L_208:
        /*002c*/ 	.byte	0x04, 0x05
        /*002e*/ 	.short	(.L_210 - .L_209)
.L_209:
        /*0030*/ 	.word	0x00000100
        /*0034*/ 	.word	0x00000001
        /*0038*/ 	.word	0x00000001


	//----- nvinfo : EIATTR_CBANK_PARAM_SIZE
	.align		4
.L_210:
        /*003c*/ 	.byte	0x03, 0x19
        /*003e*/ 	.short	0x0438


	//----- nvinfo : EIATTR_PARAM_CBANK
	.align		4
        /*0040*/ 	.byte	0x04, 0x0a
        /*0042*/ 	.short	(.L_212 - .L_211)
	.align		4
.L_211:
        /*0044*/ 	.word	index@(.nv.constant0._ZN7cutlass13device_kernelIN5flash19enable_sm80_to_sm89INS1_16FlashAttnFwdSm80INS1_25CollectiveMainloopFwdSm80ILi8ELi1ELb1EN4cute5tupleIJNS5_1CILi128EEENS7_ILi48EEENS7_ILi256EEEEEELi256ENS_10bfloat16_tEfNS_4arch4Sm80ELb1ELb0ELb1ELb1ELb0ELb0ELb1ELb1EEENS1_21CollectiveEpilogueFwdINS6_IJS8_SA_S9_EEENS6_IJNS7_ILi1EEESI_SI_EEESC_SE_Li256ELb1ELb1ELb1ELb0EEENS1_36VarlenDynamicPersistentTileSchedulerILi128ELi48ELi256ELi256ELb1ELb1ELb0ELb1ELb1ELb1EEEEEEEEEvNT_6ParamsE)
        /*0048*/ 	.short	0x0210
        /*004a*/ 	.short	0x0438


	//----- nvinfo : EIATTR_SW_WAR
	.align		4
.L_212:
        /*004c*/ 	.byte	0x04, 0x36
        /*004e*/ 	.short	(.L_214 - .L_213)
.L_213:
        /*0050*/ 	.word	0x00000008
.L_214:


//--------------------- .nv.info._ZN7cutlass13device_kernelIN5flash19enable_sm80_to_sm89INS1_16FlashAttnFwdSm80INS1_25CollectiveMainloopFwdSm80ILi8ELi1ELb0EN4cute5tupleIJNS5_1CILi128EEENS7_ILi32EEENS7_ILi256EEEEEELi256ENS_10bfloat16_tEfNS_4arch4Sm80ELb1ELb0ELb1ELb1ELb0ELb1ELb1ELb1EEENS1_21CollectiveEpilogueFwdINS6_IJS8_SA_S9_EEENS6_IJNS7_ILi1EEESI_SI_EEESC_SE_Li256ELb1ELb1ELb1ELb0EEENS1_36VarlenDynamicPersistentTileSchedulerILi128ELi32ELi256ELi256ELb1ELb1ELb0ELb1ELb1ELb1EEEEEEEEEvNT_6ParamsE --------------------------
	.section	.nv.info._ZN7cutlass13device_kernelIN5flash19enable_sm80_to_sm89INS1_16FlashAttnFwdSm80INS1_25CollectiveMainloopFwdSm80ILi8ELi1ELb0EN4cute5tupleIJNS5_1CILi128EEENS7_ILi32EEENS7_ILi256EEEEEELi256ENS_10bfloat16_tEfNS_4arch4Sm80ELb1ELb0ELb1ELb1ELb0ELb1ELb1ELb1EEENS1_21CollectiveEpilogueFwdINS6_IJS8_SA_S9_EEENS6_IJNS7_ILi1EEESI_SI_EEESC_SE_Li256ELb1ELb1ELb1ELb0EEENS1_36VarlenDynamicPersistentTileSchedulerILi128ELi32ELi256ELi256ELb1ELb1ELb0ELb1ELb1ELb1EEEEEEEEEvNT_6ParamsE,"",@"SHT_CUDA_INFO"
	.sectionflags	@""
	.align	4


	//----- nvinfo : EIATTR_CUDA_API_VERSION
	.align		4
        /*0000*/ 	.byte	0x04, 0x37
        /*0002*/ 	.short	(.L_216 - .L_215)
.L_215:
        /*0004*/ 	.word	0x00000082


	//----- nvinfo : EIATTR_KPARAM_INFO
	.align		4
.L_216:
        /*0008*/ 	.byte	0x04, 0x17
        /*000a*/ 	.short	(.L_218 - .L_217)
.L_217:
        /*000c*/ 	.word	0x00000000
        /*0010*/ 	.short	0x0000
        /*0012*/ 	.short	0x0000
        /*0014*/ 	.byte	0x00, 0xf0, 0xe1, 0x10


	//----- nvinfo : EIATTR_SPARSE_MMA_MASK
	.align		4
.L_218:
        /*0018*/ 	.byte	0x03, 0x50
        /*001a*/ 	.short	0x0000


	//----- nvinfo : EIATTR_MAXREG_COUNT
	.align		4
        /*001c*/ 	.byte	0x03, 0x1b
        /*001e*/ 	.short	0x00ff


	//----- nvinfo : EIATTR_MERCURY_ISA_VERSION
	.align		4
        /*0020*/ 	.byte	0x03, 0x5f
        /*0022*/ 	.short	0x0101


	//----- nvinfo : EIATTR_EXIT_INSTR_OFFSETS
	.align		4
        /*0024*/ 	.byte	0x04, 0x1c
        /*0026*/ 	.short	(.L_220 - .L_219)


	//   ....[0]....
.L_219:
        /*0028*/ 	.word	0x00000010


	//----- nvinfo : EIATTR_MAX_THREADS
	.align		4
.L_220:
        /*002c*/ 	.byte	0x04, 0x05
        /*002e*/ 	.short	(.L_222 - .L_221)
.L_221:
        /*0030*/ 	.word	0x00000100
        /*0034*/ 	.word	0x00000001
        /*0038*/ 	.word	0x00000001


	//----- nvinfo : EIATTR_CBANK_PARAM_SIZE
	.align		4
.L_222:
        /*003c*/ 	.byte	0x03, 0x19
        /*003e*/ 	.short	0x0438


	//----- nvinfo : EIATTR_PARAM_CBANK
	.align		4
        /*0040*/ 	.byte	0x04, 0x0a
        /*0042*/ 	.short	(.L_224 - .L_223)
	.align		4
.L_223:
        /*0044*/ 	.word	index@(.nv.constant0._ZN7cutlass13device_kernelIN5flash19enable_sm80_to_sm89INS1_16FlashAttnFwdSm80INS1_25CollectiveMainloopFwdSm80ILi8ELi1ELb0EN4cute5tupleIJNS5_1CILi128EEENS7_ILi32EEENS7_ILi256EEEEEELi256ENS_10bfloat16_tEfNS_4arch4Sm80ELb1ELb0ELb1ELb1ELb0ELb1ELb1ELb1EEENS1_21CollectiveEpilogueFwdINS6_IJS8_SA_S9_EEENS6_IJNS7_ILi1EEESI_SI_EEESC_SE_Li256ELb1ELb1ELb1ELb0EEENS1_36VarlenDynamicPersistentTileSchedulerILi128ELi32ELi256ELi256ELb1ELb1ELb0ELb1ELb1ELb1EEEEEEEEEvNT_6ParamsE)
        /*0048*/ 	.short	0x0210
        /*004a*/ 	.short	0x0438


	//----- nvinfo : EIATTR_SW_WAR
	.align		4
.L_224:
        /*004c*/ 	.byte	0x04, 0x36
        /*004e*/ 	.short	(.L_226 - .L_225)
.L_225:
        /*0050*/ 	.word	0x00000008
.L_226:


//--------------------- .nv.info._ZN7cutlass13device_kernelIN5flash19enable_sm80_to_sm89INS1_16FlashAttnFwdSm80INS1_25CollectiveMainloopFwdSm80ILi8ELi1ELb0EN4cute5tupleIJNS5_1CILi128EEENS7_ILi96EEENS7_ILi256EEEEEELi256ENS_10bfloat16_tEfNS_4arch4Sm80ELb0ELb0ELb1ELb0ELb0ELb0ELb1ELb1EEENS1_21CollectiveEpilogueFwdINS6_IJS8_SA_S9_EEENS6_IJNS7_ILi1EEESI_SI_EEESC_SE_Li256ELb0ELb1ELb1ELb0EEENS1_19SingleTileSchedulerILb0ELb1ELb1ELi128EEEEEEEEEvNT_6ParamsE --------------------------
	.section	.nv.info._ZN7cutlass13device_kernelIN5flash19enable_sm80_to_sm89INS1_16FlashAttnFwdSm80INS1_25CollectiveMainloopFwdSm80ILi8ELi1ELb0EN4cute5tupleIJNS5_1CILi128EEENS7_ILi96EEENS7_ILi256EEEEEELi256ENS_10bfloat16_tEfNS_4arch4Sm80ELb0ELb0ELb1ELb0ELb0ELb0ELb1ELb1EEENS1_21CollectiveEpilogueFwdINS6_IJS8_SA_S9_EEENS6_IJNS7_ILi1EEESI_SI_EEESC_SE_Li256ELb0ELb1ELb1ELb0EEENS1_19SingleTileSchedulerILb0ELb1ELb1ELi128EEEEEEEEEvNT_6ParamsE,"",@"SHT_CUDA_INFO"
	.sectionflags	@""
	.align	4


	//----- nvinfo : EIATTR_CUDA_API_VERSION
	.align		4
        /*0000*/ 	.byte	0x04, 0x37
        /*0002*/ 	.short	(.L_228 - .L_227)
.L_227:
        /*0004*/ 	.word	0x00000082


	//----- nvinfo : EIATTR_KPARAM_INFO
	.align		4
.L_228:
        /*0008*/ 	.byte	0x04, 0x17
        /*000a*/ 	.short	(.L_230 - .L_229)
.L_229:
        /*000c*/ 	.word	0x00000000
        /*0010*/ 	.short	0x0000
        /*0012*/ 	.short	0x0000
        /*0014*/ 	.byte	0x00, 0xf0, 0x61, 0x10


	//----- nvinfo : EIATTR_SPARSE_MMA_MASK
	.align		4
.L_230:
        /*0018*/ 	.byte	0x03, 0x50
        /*001a*/ 	.short	0x0000


	//----- nvinfo : EIATTR_MAXREG_COUNT
	.align		4
        /*001c*/ 	.byte	0x03, 0x1b
        /*001e*/ 	.short	0x00ff


	//----- nvinfo : EIATTR_MERCURY_ISA_VERSION
	.align		4
        /*0020*/ 	.byte	0x03, 0x5f
        /*0022*/ 	.short	0x0101


	//----- nvinfo : EIATTR_EXIT_INSTR_OFFSETS
	.align		4
        /*0024*/ 	.byte	0x04, 0x1c
        /*0026*/ 	.short	(.L_232 - .L_231)


	//   ....[0]....
.L_231:
        /*0028*/ 	.word	0x00000010


	//----- nvinfo : EIATTR_MAX_THREADS
	.align		4
.L_232:
        /*002c*/ 	.byte	0x04, 0x05
        /*002e*/ 	.short	(.L_234 - .L_233)
.L_233:
        /*0030*/ 	.word	0x00000100
        /*0034*/ 	.word	0x00000001
        /*0038*/ 	.word	0x00000001


	//----- nvinfo : EIATTR_CBANK_PARAM_SIZE
	.align		4
.L_234:
        /*003c*/ 	.byte	0x03, 0x19
        /*003e*/ 	.short	0x0418


	//----- nvinfo : EIATTR_PARAM_CBANK
	.align		4
        /*0040*/ 	.byte	0x04, 0x0a
        /*0042*/ 	.short	(.L_236 - .L_235)
	.align		4
.L_235:
        /*0044*/ 	.word	index@(.nv.constant0._ZN7cutlass13device_kernelIN5flash19enable_sm80_to_sm89INS1_16FlashAttnFwdSm80INS1_25CollectiveMainloopFwdSm80ILi8ELi1ELb0EN4cute5tupleIJNS5_1CILi128EEENS7_ILi96EEENS7_ILi256EEEEEELi256ENS_10bfloat16_tEfNS_4arch4Sm80ELb0ELb0ELb1ELb0ELb0ELb0ELb1ELb1EEENS1_21CollectiveEpilogueFwdINS6_IJS8_SA_S9_EEENS6_IJNS7_ILi1EEESI_SI_EEESC_SE_Li256ELb0ELb1ELb1ELb0EEENS1_19SingleTileSchedulerILb0ELb1ELb1ELi128EEEEEEEEEvNT_6ParamsE)
        /*0048*/ 	.short	0x0210
        /*004a*/ 	.short	0x0418


	//----- nvinfo : EIATTR_SW_WAR
	.align		4
.L_236:
        /*004c*/ 	.byte	0x04, 0x36
        /*004e*/ 	.short	(.L_238 - .L_237)
.L_237:
        /*0050*/ 	.word	0x00000008
.L_238:


//--------------------- .nv.info._ZN7cutlass13device_kernelIN5flash19enable_sm80_to_sm89INS1_16FlashAttnFwdSm80INS1_25CollectiveMainloopFwdSm80ILi8ELi1ELb0EN4cute5tupleIJNS5_1CILi128EEENS7_ILi64EEENS7_ILi256EEEEEELi256ENS_10bfloat16_tEfNS_4arch4Sm80ELb0ELb0ELb1ELb1ELb0ELb0ELb1ELb1EEENS1_21CollectiveEpilogueFwdINS6_IJS8_SA_S9_EEENS6_IJNS7_ILi1EEESI_SI_EEESC_SE_Li256ELb1ELb1ELb1ELb0EEENS1_36VarlenDynamicPersistentTileSchedulerILi128ELi64ELi256ELi256ELb1ELb1ELb0ELb0ELb1ELb1EEEEEEEEEvNT_6ParamsE --------------------------
	.section	.nv.info._ZN7cutlass13device_kernelIN5flash19enable_sm80_to_sm89INS1_16FlashAttnFwdSm80INS1_25CollectiveMainloopFwdSm80ILi8ELi1ELb0EN4cute5tupleIJNS5_1CILi128EEENS7_ILi64EEENS7_ILi256EEEEEELi256ENS_10bfloat16_tEfNS_4arch4Sm80ELb0ELb0ELb1ELb1ELb0ELb0ELb1ELb1EEENS1_21CollectiveEpilogueFwdINS6_IJS8_SA_S9_EEENS6_IJNS7_ILi1EEESI_SI_EEESC_SE_Li256ELb1ELb1ELb1ELb0EEENS1_36VarlenDynamicPersistentTileSchedulerILi128ELi64ELi256ELi256ELb1ELb1ELb0ELb0ELb1ELb1EEEEEEEEEvNT_6ParamsE,"",@"SHT_CUDA_INFO"
	.sectionflags	@""
	.align	4


	//----- nvinfo : EIATTR_CUDA_API_VERSION
	.align		4
        /*0000*/ 	.byte	0x04, 0x37
        /*0002*/ 	.short	(.L_240 - .L_239)
.L_239:
        /*0004*/ 	.word	0x00000082


	//----- nvinfo : EIATTR_KPARAM_INFO
	.align		4
.L_240:
        /*0008*/ 	.byte	0x04, 0x17
        /*000a*/ 	.short	(.L_242 - .L_241)
.L_241:
        /*000c*/ 	.word	0x00000000
        /*0010*/ 	.short	0x0000
        /*0012*/ 	.short	0x0000
        /*0014*/ 	.byte	0x00, 0xf0, 0xe1, 0x10


	//----- nvinfo : EIATTR_SPARSE_MMA_MASK
	.align		4
.L_242:
        /*0018*/ 	.byte	0x03, 0x50
        /*001a*/ 	.short	0x0000


	//----- nvinfo : EIATTR_MAXREG_COUNT
	.align		4
        /*001c*/ 	.byte	0x03, 0x1b
        /*001e*/ 	.short	0x00ff


	//----- nvinfo : EIATTR_MERCURY_ISA_VERSION
	.align		4
        /*0020*/ 	.byte	0x03, 0x5f
        /*0022*/ 	.short	0x0101


	//----- nvinfo : EIATTR_EXIT_INSTR_OFFSETS
	.align		4
        /*0024*/ 	.byte	0x04, 0x1c
        /*0026*/ 	.short	(.L_244 - .L_243)


	//   ....[0]....
.L_243:
        /*0028*/ 	.word	0x00000010


	//----- nvinfo : EIATTR_MAX_THREADS
	.align		4
.L_244:
        /*002c*/ 	.byte	0x04, 0x05
        /*002e*/ 	.short	(.L_246 - .L_245)
.L_245:
        /*0030*/ 	.word	0x00000100
        /*0034*/ 	.word	0x00000001
        /*0038*/ 	.word	0x00000001


	//----- nvinfo : EIATTR_CBANK_PARAM_SIZE
	.align		4
.L_246:
        /*003c*/ 	.byte	0x03, 0x19
        /*003e*/ 	.short	0x0438


	//----- nvinfo : EIATTR_PARAM_CBANK
	.align		4
        /*0040*/ 	.byte	0x04, 0x0a
        /*0042*/ 	.short	(.L_248 - .L_247)
	.align		4
.L_247:
        /*0044*/ 	.word	index@(.nv.constant0._ZN7cutlass13device_kernelIN5flash19enable_sm80_to_sm89INS1_16FlashAttnFwdSm80INS1_25CollectiveMainloopFwdSm80ILi8ELi1ELb0EN4cute5tupleIJNS5_1CILi128EEENS7_ILi64EEENS7_ILi256EEEEEELi256ENS_10bfloat16_tEfNS_4arch4Sm80ELb0ELb0ELb1ELb1ELb0ELb0ELb1ELb1EEENS1_21CollectiveEpilogueFwdINS6_IJS8_SA_S9_EEENS6_IJNS7_ILi1EEESI_SI_EEESC_SE_Li256ELb1ELb1ELb1ELb0EEENS1_36VarlenDynamicPersistentTileSchedulerILi128ELi64ELi256ELi256ELb1ELb1ELb0ELb0ELb1ELb1EEEEEEEEEvNT_6ParamsE)
        /*0048*/ 	.short	0x0210
        /*004a*/ 	.short	0x0438


	//----- nvinfo : EIATTR_SW_WAR
	.align		4
.L_248:
        /*004c*/ 	.byte	0x04, 0x36
        /*004e*/ 	.short	(.L_250 - .L_249)
.L_249:
        /*0050*/ 	.word	0x00000008
.L_250:


//--------------------- .nv.info._ZN7cutlass13device_kernelIN5flash19enable_sm80_to_sm89INS1_16FlashAttnFwdSm80INS1_25CollectiveMainloopFwdSm80ILi8ELi1ELb0EN4cute5tupleIJNS5_1CILi128EEENS7_ILi48EEENS7_ILi256EEEEEELi256ENS_10bfloat16_tEfNS_4arch4Sm80ELb0ELb0ELb1ELb1ELb0ELb1ELb1ELb1EEENS1_21CollectiveEpilogueFwdINS6_IJS8_SA_S9_EEENS6_IJNS7_ILi1EEESI_SI_EEESC_SE_Li256ELb1ELb1ELb1ELb0EEENS1_36VarlenDynamicPersistentTileSchedulerILi128ELi48ELi256ELi256ELb1ELb1ELb0ELb0ELb1ELb1EEEEEEEEEvNT_6ParamsE --------------------------
	.section	.nv.info._ZN7cutlass13device_kernelIN5flash19enable_sm80_to_sm89INS1_16FlashAttnFwdSm80INS1_25CollectiveMainloopFwdSm80ILi8ELi1ELb0EN4cute5tupleIJNS5_1CILi128EEENS7_ILi48EEENS7_ILi256EEEEEELi256ENS_10bfloat16_tEfNS_4arch4Sm80ELb0ELb0ELb1ELb1ELb0ELb1ELb1ELb1EEENS1_21CollectiveEpilogueFwdINS6_IJS8_SA_S9_EEENS6_IJNS7_ILi1EEESI_SI_EEESC_SE_Li256ELb1ELb1ELb1ELb0EEENS1_36VarlenDynamicPersistentTileSchedulerILi128ELi48ELi256ELi256ELb1ELb1ELb0ELb0ELb1ELb1EEEEEEEEEvNT_6ParamsE,"",@"SHT_CUDA_INFO"
	.sectionflags	@""
	.align	4


	//----- nvinfo : EIATTR_CUDA_API_VERSION
	.align		4
        /*0000*/ 	.byte	0x04, 0x37
        /*0002*/ 	.short	(.L_252 - .L_251)
.L_251:
        /*0004*/ 	.word	0x00000082


	//----- nvinfo : EIATTR_KPARAM_INFO
	.align		4
.L_252:
        /*0008*/ 	.byte	0x04, 0x17
        /*000a*/ 	.short	(.L_254 - .L_253)
.L_253:
        /*000c*/ 	.word	0x00000000
        /*0010*/ 	.short	0x0000
        /*0012*/ 	.short	0x0000
        /*0014*/ 	.byte	0x00, 0xf0, 0xe1, 0x10


	//----- nvinfo : EIATTR_SPARSE_MMA_MASK
	.align		4
.L_254:
        /*0018*/ 	.byte	0x03, 0x50
        /*001a*/ 	.short	0x0000


	//----- nvinfo : EIATTR_MAXREG_COUNT
	.align		4
        /*001c*/ 	.byte	0x03, 0x1b
        /*001e*/ 	.short	0x00ff


	//----- nvinfo : EIATTR_MERCURY_ISA_VERSION
	.align		4
        /*0020*/ 	.byte	0x03, 0x5f
        /*0022*/ 	.short	0x0101


	//----- nvinfo : EIATTR_EXIT_INSTR_OFFSETS
	.align		4
        /*0024*/ 	.byte	0x04, 0x1c
        /*0026*/ 	.short	(.L_256 - .L_255)


	//   ....[0]....
.L_255:
        /*0028*/ 	.word	0x00000010


	//----- nvinfo : EIATTR_MAX_THREADS
	.align		4
.L_256:
        /*002c*/ 	.byte	0x04, 0x05
        /*002e*/ 	.short	(.L_258 - .L_257)
.L_257:
        /*0030*/ 	.word	0x00000100
        /*0034*/ 	.word	0x00000001
        /*0038*/ 	.word	0x00000001


	//----- nvinfo : EIATTR_CBANK_PARAM_SIZE
	.align		4
.L_258:
        /*003c*/ 	.byte	0x03, 0x19
        /*003e*/ 	.short	0x0438


	//----- nvinfo : EIATTR_PARAM_CBANK
	.align		4
        /*0040*/ 	.byte	0x04, 0x0a
        /*0042*/ 	.short	(.L_260 - .L_259)
	.align		4
.L_259:
        /*0044*/ 	.word	index@(.nv.constant0._ZN7cutlass13device_kernelIN5flash19enable_sm80_to_sm89INS1_16FlashAttnFwdSm80INS1_25CollectiveMainloopFwdSm80ILi8ELi1ELb0EN4cute5tupleIJNS5_1CILi128EEENS7_ILi48EEENS7_ILi256EEEEEELi256ENS_10bfloat16_tEfNS_4arch4Sm80ELb0ELb0ELb1ELb1ELb0ELb1ELb1ELb1EEENS1_21CollectiveEpilogueFwdINS6_IJS8_SA_S9_EEENS6_IJNS7_ILi1EEESI_SI_EEESC_SE_Li256ELb1ELb1ELb1ELb0EEENS1_36VarlenDynamicPersistentTileSchedulerILi128ELi48ELi256ELi256ELb1ELb1ELb0ELb0ELb1ELb1EEEEEEEEEvNT_6ParamsE)
        /*0048*/ 	.short	0x0210
        /*004a*/ 	.short	0x0438


	//----- nvinfo : EIATTR_SW_WAR
	.align		4
.L_260:
        /*004c*/ 	.byte	0x04, 0x36
        /*004e*/ 	.short	(.L_262 - .L_261)
.L_261:
        /*0050*/ 	.word	0x00000008
.L_262:


//--------------------- .nv.info._ZN7cutlass13device_kernelIN5flash19enable_sm80_to_sm89INS1_16FlashAttnFwdSm80INS1_25CollectiveMainloopFwdSm80ILi8ELi1ELb0EN4cute5tupleIJNS5_1CILi128EEENS7_ILi64EEENS7_ILi256EEEEEELi256ENS_10bfloat16_tEfNS_4arch4Sm80ELb0ELb1ELb1ELb0ELb0ELb0ELb1ELb1EEENS1_21CollectiveEpilogueFwdINS6_IJS8_SA_S9_EEENS6_IJNS7_ILi1EEESI_SI_EEESC_SE_Li256ELb0ELb1ELb1ELb0EEENS1_19SingleTileSchedulerILb0ELb1ELb1ELi128EEEEEEEEEvNT_6ParamsE --------------------------
	.section	.nv.info._ZN7cutlass13device_kernelIN5flash19enable_sm80_to_sm89INS1_16FlashAttnFwdSm80INS1_25CollectiveMainloopFwdSm80ILi8ELi1ELb0EN4cute5tupleIJNS5_1CILi128EEENS7_ILi64EEENS7_ILi256EEEEEELi256ENS_10bfloat16_tEfNS_4arch4Sm80ELb0ELb1ELb1ELb0ELb0ELb0ELb1ELb1EEENS1_21CollectiveEpilogueFwdINS6_IJS8_SA_S9_EEENS6_IJNS7_ILi1EEESI_SI_EEESC_SE_Li256ELb0ELb1ELb1ELb0EEENS1_19SingleTileSchedulerILb0ELb1ELb1ELi128EEEEEEEEEvNT_6ParamsE,"",@"SHT_CUDA_INFO"
	.sectionflags	@""
	.align	4


	//----- nvinfo : EIATTR_CUDA_API_VERSION
	.align		4
        /*0000*/ 	.byte	0x04, 0x37
        /*0002*/ 	.short	(.L_264 - .L_263)
.L_263:
        /*0004*/ 	.word	0x00000082


	//----- nvinfo : EIATTR_KPARAM_INFO
	.align		4
.L_264:
        /*0008*/ 	.byte	0x04, 0x17
        /*000a*/ 	.short	(.L_266 - .L_265)
.L_265:
        /*000c*/ 	.word	0x00000000
        /*0010*/ 	.short	0x0000
        /*0012*/ 	.short	0x0000
        /*0014*/ 	.byte	0x00, 0xf0, 0x61, 0x10


	//----- nvinfo : EIATTR_SPARSE_MMA_MASK
	.align		4
.L_266:
        /*0018*/ 	.byte	0x03, 0x50
        /*001a*/ 	.short	0x0000


	//----- nvinfo : EIATTR_MAXREG_COUNT
	.align		4
        /*001c*/ 	.byte	0x03, 0x1b
        /*001e*/ 	.short	0x00ff


	//----- nvinfo : EIATTR_MERCURY_ISA_VERSION
	.align		4
        /*0020*/ 	.byte	0x03, 0x5f
        /*0022*/ 	.short	0x0101


	//----- nvinfo : EIATTR_EXIT_INSTR_OFFSETS
	.align		4
        /*0024*/ 	.byte	0x04, 0x1c
        /*0026*/ 	.short	(.L_268 - .L_267)


	//   ....[0]....
.L_267:
        /*0028*/ 	.word	0x00000010


	//----- nvinfo : EIATTR_MAX_THREADS
	.align		4
.L_268:
        /*002c*/ 	.byte	0x04, 0x05
        /*002e*/ 	.short	(.L_270 - .L_269)
.L_269:
        /*0030*/ 	.word	0x00000100
        /*0034*/ 	.word	0x00000001
        /*0038*/ 	.word	0x00000001


	//----- nvinfo : EIATTR_CBANK_PARAM_SIZE
	.align		4
.L_270:
        /*003c*/ 	.byte	0x03, 0x19
        /*003e*/ 	.short	0x0418


	//----- nvinfo : EIATTR_PARAM_CBANK
	.align		4
        /*0040*/ 	.byte	0x04, 0x0a
        /*0042*/ 	.short	(.L_272 - .L_271)
	.align		4
.L_271:
        /*0044*/ 	.word	index@(.nv.constant0._ZN7cutlass13device_kernelIN5flash19enable_sm80_to_sm89INS1_16FlashAttnFwdSm80INS1_25CollectiveMainloopFwdSm80ILi8ELi1ELb0EN4cute5tupleIJNS5_1CILi128EEENS7_ILi64EEENS7_ILi256EEEEEELi256ENS_10bfloat16_tEfNS_4arch4Sm80ELb0ELb1ELb1ELb0ELb0ELb0ELb1ELb1EEENS1_21CollectiveEpilogueFwdINS6_IJS8_SA_S9_EEENS6_IJNS7_ILi1EEESI_SI_EEESC_SE_Li256ELb0ELb1ELb1ELb0EEENS1_19SingleTileSchedulerILb0ELb1ELb1ELi128EEEEEEEEEvNT_6ParamsE)
        /*0048*/ 	.short	0x0210
        /*004a*/ 	.short	0x0418


	//----- nvinfo : EIATTR_SW_WAR
	.align		4
.L_272:
        /*004c*/ 	.byte	0x04, 0x36
        /*004e*/ 	.short	(.L_274 - .L_273)
.L_273:
        /*0050*/ 	.word	0x00000008
.L_274:


//--------------------- .nv.info._ZN7cutlass13device_kernelIN5flash19enable_sm80_to_sm89INS1_16FlashAttnFwdSm80INS1_25CollectiveMainloopFwdSm80ILi8ELi1ELb0EN4cute5tupleIJNS5_1CILi128EEENS7_ILi64EEENS7_ILi256EEEEEELi256ENS_10bfloat16_tEfNS_4arch4Sm80ELb0ELb1ELb1ELb1ELb0ELb0ELb1ELb1EEENS1_21CollectiveEpilogueFwdINS6_IJS8_SA_S9_EEENS6_IJNS7_ILi1EEESI_SI_EEESC_SE_Li256ELb1ELb1ELb1ELb0EEENS1_36VarlenDynamicPersistentTileSchedulerILi128ELi64ELi256ELi256ELb1ELb1ELb0ELb1ELb0ELb1EEEEEEEEEvNT_6ParamsE --------------------------
	.section	.nv.info._ZN7cutlass13device_kernelIN5flash19enable_sm80_to_sm89INS1_16FlashAttnFwdSm80INS1_25CollectiveMainloopFwdSm80ILi8ELi1ELb0EN4cute5tupleIJNS5_1CILi128EEENS7_ILi64EEENS7_ILi256EEEEEELi256ENS_10bfloat16_tEfNS_4arch4Sm80ELb0ELb1ELb1ELb1ELb0ELb0ELb1ELb1EEENS1_21CollectiveEpilogueFwdINS6_IJS8_SA_S9_EEENS6_IJNS7_ILi1EEESI_SI_EEESC_SE_Li256ELb1ELb1ELb1ELb0EEENS1_36VarlenDynamicPersistentTileSchedulerILi128ELi64ELi256ELi256ELb1ELb1ELb0ELb1ELb0ELb1EEEEEEEEEvNT_6ParamsE,"",@"SHT_CUDA_INFO"
	.sectionflags	@""
	.align	4


	//----- nvinfo : EIATTR_CUDA_API_VERSION
	.align		4
        /*0000*/ 	.byte	0x04, 0x37
        /*0002*/ 	.short	(.L_276 - .L_275)
.L_275:
        /*0004*/ 	.word	0x00000082


	//----- nvinfo : EIATTR_KPARAM_INFO
	.align		4
.L_276:
        /*0008*/ 	.byte	0x04, 0x17
        /*000a*/ 	.short	(.L_278 - .L_277)
.L_277:
        /*000c*/ 	.word	0x00000000
        /*0010*/ 	.short	0x0000
        /*0012*/ 	.short	0x0000
        /*0014*/ 	.byte	0x00, 0xf0, 0xe1, 0x10


	//----- nvinfo : EIATTR_SPARSE_MMA_MASK
	.align		4
.L_278:
        /*0018*/ 	.byte	0x03, 0x50
        /*001a*/ 	.short	0x0000


	//----- nvinfo : EIATTR_MAXREG_COUNT
	.align		4
        /*001c*/ 	.byte	0x03, 0x1b
        /*001e*/ 	.short	0x00ff


	//----- nvinfo : EIATTR_MERCURY_ISA_VERSION
	.align		4
        /*0020*/ 	.byte	0x03, 0x5f
        /*0022*/ 	.short	0x0101


	//----- nvinfo : EIATTR_EXIT_INSTR_OFFSETS
	.align		4
        /*0024*/ 	.byte	0x04, 0x1c
        /*0026*/ 	.short	(.L_280 - .L_279)


	//   ....[0]....
.L_279:
        /*0028*/ 	.word	0x00000010


	//----- nvinfo : EIATTR_MAX_THREADS
	.align		4
.L_280:
        /*002c*/ 	.byte	0x04, 0x05
        /*002e*/ 	.short	(.L_282 - .L_281)
.L_281:
        /*0030*/ 	.word	0x00000100
        /*0034*/ 	.word	0x00000001
        /*0038*/ 	.word	0x00000001


	//----- nvinfo : EIATTR_CBANK_PARAM_SIZE
	.align		4
.L_282:
        /*003c*/ 	.byte	0x03, 0x19
        /*003e*/ 	.short	0x0438


	//----- nvinfo : EIATTR_PARAM_CBANK
	.align		4
        /*0040*/ 	.byte	0x04, 0x0a
        /*0042*/ 	.short	(.L_284 - .L_283)
	.align		4
.L_283:
        /*0044*/ 	.word	index@(.nv.constant0._ZN7cutlass13device_kernelIN5flash19enable_sm80_to_sm89INS1_16FlashAttnFwdSm80INS1_25CollectiveMainloopFwdSm80ILi8ELi1ELb0EN4cute5tupleIJNS5_1CILi128EEENS7_ILi64EEENS7_ILi256EEEEEELi256ENS_10bfloat16_tEfNS_4arch4Sm80ELb0ELb1ELb1ELb1ELb0ELb0ELb1ELb1EEENS1_21CollectiveEpilogueFwdINS6_IJS8_SA_S9_EEENS6_IJNS7_ILi1EEESI_SI_EEESC_SE_Li256ELb1ELb1ELb1ELb0EEENS1_36VarlenDynamicPersistentTileSchedulerILi128ELi64ELi256ELi256ELb1ELb1ELb0ELb1ELb0ELb1EEEEEEEEEvNT_6ParamsE)
        /*0048*/ 	.short	0x0210
        /*004a*/ 	.short	0x0438


	//----- nvinfo : EIATTR_SW_WAR
	.align		4
.L_284:
        /*004c*/ 	.byte	0x04, 0x36
        /*004e*/ 	.short	(.L_286 - .L_285)
.L_285:
        /*0050*/ 	.word	0x00000008
.L_286:


//--------------------- .nv.info._ZN7cutlass13device_kernelIN5flash19enable_sm80_to_sm89INS1_16FlashAttnFwdSm80INS1_25CollectiveMainloopFwdSm80ILi8ELi1ELb0EN4cute5tupleIJNS5_1CILi128EEENS7_ILi48EEENS7_ILi256EEEEEELi256ENS_10bfloat16_tEfNS_4arch4Sm80ELb0ELb1ELb1ELb1ELb0ELb1ELb1ELb1EEENS1_21CollectiveEpilogueFwdINS6_IJS8_SA_S9_EEENS6_IJNS7_ILi1EEESI_SI_EEESC_SE_Li256ELb1ELb1ELb1ELb0EEENS1_36VarlenDynamicPersistentTileSchedulerILi128ELi48ELi256ELi256ELb1ELb1ELb0ELb1ELb0ELb1EEEEEEEEEvNT_6ParamsE --------------------------
	.section	.nv.info._ZN7cutlass13device_kernelIN5flash19enable_sm80_to_sm89INS1_16FlashAttnFwdSm80INS1_25CollectiveMainloopFwdSm80ILi8ELi1ELb0EN4cute5tupleIJNS5_1CILi128EEENS7_ILi48EEENS7_ILi256EEEEEELi256ENS_10bfloat16_tEfNS_4arch4Sm80ELb0ELb1ELb1ELb1ELb0ELb1ELb1ELb1EEENS1_21CollectiveEpilogueFwdINS6_IJS8_SA_S9_EEENS6_IJNS7_ILi1EEESI_SI_EEESC_SE_Li256ELb1ELb1ELb1ELb0EEENS1_36VarlenDynamicPersistentTileSchedulerILi128ELi48ELi256ELi256ELb1ELb1ELb0ELb1ELb0ELb1EEEEEEEEEvNT_6ParamsE,"",@"SHT_CUDA_INFO"
	.sectionflags	@""
	.align	4


	//----- nvinfo : EIATTR_CUDA_API_VERSION
	.align		4
        /*0000*/ 	.byte	0x04, 0x37
        /*0002*/ 	.short	(.L_288 - .L_287)
.L_287:
        /*0004*/ 	.word	0x00000082


	//----- nvinfo : EIATTR_KPARAM_INFO
	.align		4
.L_288:
        /*0008*/ 	.byte	0x04, 0x17
        /*000a*/ 	.short	(.L_290 - .L_289)
.L_289:
        /*000c*/ 	.word	0x00000000
        /*0010*/ 	.short	0x0000
        /*0012*/ 	.short	0x0000
        /*0014*/ 	.byte	0x00, 0xf0, 0xe1, 0x10


	//----- nvinfo : EIATTR_SPARSE_MMA_MASK
	.align		4
.L_290:
        /*0018*/ 	.byte	0x03, 0x50
        /*001a*/ 	.short	0x0000


	//----- nvinfo : EIATTR_MAXREG_COUNT
	.align		4
        /*001c*/ 	.byte	0x03, 0x1b
        /*001e*/ 	.short	0x00ff


	//----- nvinfo : EIATTR_MERCURY_ISA_VERSION
	.align		4
        /*0020*/ 	.byte	0x03, 0x5f
        /*0022*/ 	.short	0x0101


	//----- nvinfo : EIATTR_EXIT_INSTR_OFFSETS
	.align		4
        /*0024*/ 	.byte	0x04, 0x1c
        /*0026*/ 	.short	(.L_292 - .L_291)


	//   ....[0]....
.L_291:
        /*0028*/ 	.word	0x00000010


	//----- nvinfo : EIATTR_MAX_THREADS
	.align		4
.L_292:
        /*002c*/ 	.byte	0x04, 0x05
        /*002e*/ 	.short	(.L_294 - .L_293)
.L_293:
        /*0030*/ 	.word	0x00000100
        /*0034*/ 	.word	0x00000001
        /*0038*/ 	.word	0x00000001


	//----- nvinfo : EIATTR_CBANK_PARAM_SIZE
	.align		4
.L_294:
        /*003c*/ 	.byte	0x03, 0x19
        /*003e*/ 	.short	0x0438


	//----- nvinfo : EIATTR_PARAM_CBANK
	.align		4
        /*0040*/ 	.byte	0x04, 0x0a
        /*0042*/ 	.short	(.L_296 - .L_295)
	.align		4
.L_295:
        /*0044*/ 	.word	index@(.nv.constant0._ZN7cutlass13device_kernelIN5flash19enable_sm80_to_sm89INS1_16FlashAttnFwdSm80INS1_25CollectiveMainloopFwdSm80ILi8ELi1ELb0EN4cute5tupleIJNS5_1CILi128EEENS7_ILi48EEENS7_ILi256EEEEEELi256ENS_10bfloat16_tEfNS_4arch4Sm80ELb0ELb1ELb1ELb1ELb0ELb1ELb1ELb1EEENS1_21CollectiveEpilogueFwdINS6_IJS8_SA_S9_EEENS6_IJNS7_ILi1EEESI_SI_EEESC_SE_Li256ELb1ELb1ELb1ELb0EEENS1_36VarlenDynamicPersistentTileSchedulerILi128ELi48ELi256ELi256ELb1ELb1ELb0ELb1ELb0ELb1EEEEEEEEEvNT_6ParamsE)
        /*0048*/ 	.short	0x0210
        /*004a*/ 	.short	0x0438


	//----- nvinfo : EIATTR_SW_WAR
	.align		4
.L_296:
        /*004c*/ 	.byte	0x04, 0x36
        /*004e*/ 	.short	(.L_298 - .L_297)
.L_297:
        /*0050*/ 	.word	0x00000008
.L_298:


//--------------------- .nv.info._ZN7cutlass13device_kernelIN5flash19enable_sm80_to_sm89INS1_16FlashAttnFwdSm80INS1_25CollectiveMainloopFwdSm80ILi8ELi1ELb0EN4cute5tupleIJNS5_1CILi128EEENS7_ILi96EEENS7_ILi256EEEEEELi256ENS_10bfloat16_tEfNS_4arch4Sm80ELb1ELb0ELb1ELb0ELb0ELb0ELb1ELb1EEENS1_21CollectiveEpilogueFwdINS6_IJS8_SA_S9_EEENS6_IJNS7_ILi1EEESI_SI_EEESC_SE_Li256ELb0ELb1ELb1ELb0EEENS1_30DynamicPersistentTileSchedulerILi256ELi256ELb1ELb1ELb0EEEEEEEEEvNT_6ParamsE --------------------------
	.section	.nv.info._ZN7cutlass13device_kernelIN5flash19enable_sm80_to_sm89INS1_16FlashAttnFwdSm80INS1_25CollectiveMainloopFwdSm80ILi8ELi1ELb0EN4cute5tupleIJNS5_1CILi128EEENS7_ILi96EEENS7_ILi256EEEEEELi256ENS_10bfloat16_tEfNS_4arch4Sm80ELb1ELb0ELb1ELb0ELb0ELb0ELb1ELb1EEENS1_21CollectiveEpilogueFwdINS6_IJS8_SA_S9_EEENS6_IJNS7_ILi1EEESI_SI_EEESC_SE_Li256ELb0ELb1ELb1ELb0EEENS1_30DynamicPersistentTileSchedulerILi256ELi256ELb1ELb1ELb0EEEEEEEEEvNT_6ParamsE,"",@"SHT_CUDA_INFO"
	.sectionflags	@""
	.align	4


	//----- nvinfo : EIATTR_CUDA_API_VERSION
	.align		4
        /*0000*/ 	.byte	0x04, 0x37
        /*0002*/ 	.short	(.L_300 - .L_299)
.L_299:
        /*0004*/ 	.word	0x00000082


	//----- nvinfo : EIATTR_KPARAM_INFO
	.align		4
.L_300:
        /*0008*/ 	.byte	0x04, 0x17
        /*000a*/ 	.short	(.L_302 - .L_301)
.L_301:
        /*000c*/ 	.word	0x00000000
        /*0010*/ 	.short	0x0000
        /*0012*/ 	.short	0x0000
        /*0014*/ 	.byte	0x00, 0xf0, 0xa1, 0x10


	//----- nvinfo : EIATTR_SPARSE_MMA_MASK
	.align		4
.L_302:
        /*0018*/ 	.byte	0x03, 0x50
        /*001a*/ 	.short	0x0000


	//----- nvinfo : EIATTR_MAXREG_COUNT
	.align		4
        /*001c*/ 	.byte	0x03, 0x1b
        /*001e*/ 	.short	0x00ff


	//----- nvinfo : EIATTR_MERCURY_ISA_VERSION
	.align		4
        /*0020*/ 	.byte	0x03, 0x5f
        /*0022*/ 	.short	0x0101


	//----- nvinfo : EIATTR_EXIT_INSTR_OFFSETS
	.align		4
        /*0024*/ 	.byte	0x04, 0x1c
        /*0026*/ 	.short	(.L_304 - .L_303)


	//   ....[0]....
.L_303:
        /*0028*/ 	.word	0x00000010


	//----- nvinfo : EIATTR_MAX_THREADS
	.align		4
.L_304:
        /*002c*/ 	.byte	0x04, 0x05
        /*002e*/ 	.short	(.L_306 - .L_305)
.L_305:
        /*0030*/ 	.word	0x00000100
        /*0034*/ 	.word	0x00000001
        /*0038*/ 	.word	0x00000001


	//----- nvinfo : EIATTR_CBANK_PARAM_SIZE
	.align		4
.L_306:
        /*003c*/ 	.byte	0x03, 0x19
        /*003e*/ 	.short	0x0428


	//----- nvinfo : EIATTR_PARAM_CBANK
	.align		4
        /*0040*/ 	.byte	0x04, 0x0a
        /*0042*/ 	.short	(.L_308 - .L_307)
	.align		4
.L_307:
        /*0044*/ 	.word	index@(.nv.constant0._ZN7cutlass13device_kernelIN5flash19enable_sm80_to_sm89INS1_16FlashAttnFwdSm80INS1_25CollectiveMainloopFwdSm80ILi8ELi1ELb0EN4cute5tupleIJNS5_1CILi128EEENS7_ILi96EEENS7_ILi256EEEEEELi256ENS_10bfloat16_tEfNS_4arch4Sm80ELb1ELb0ELb1ELb0ELb0ELb0ELb1ELb1EEENS1_21CollectiveEpilogueFwdINS6_IJS8_SA_S9_EEENS6_IJNS7_ILi1EEESI_SI_EEESC_SE_Li256ELb0ELb1ELb1ELb0EEENS1_30DynamicPersistentTileSchedulerILi256ELi256ELb1ELb1ELb0EEEEEEEEEvNT_6ParamsE)
        /*0048*/ 	.short	0x0210
        /*004a*/ 	.short	0x0428


	//----- nvinfo : EIATTR_SW_WAR
	.align		4
.L_308:
        /*004c*/ 	.byte	0x04, 0x36
        /*004e*/ 	.short	(.L_310 - .L_309)
.L_309:
        /*0050*/ 	.word	0x00000008
.L_310:


//--------------------- .nv.info._ZN7cutlass13device_kernelIN5flash19enable_sm80_to_sm89INS1_16FlashAttnFwdSm80INS1_25CollectiveMainloopFwdSm80ILi8ELi1ELb0EN4cute5tupleIJNS5_1CILi128EEENS7_ILi64EEENS7_ILi256EEEEEELi256ENS_10bfloat16_tEfNS_4arch4Sm80ELb1ELb0ELb1ELb1ELb0ELb0ELb1ELb1EEENS1_21CollectiveEpilogueFwdINS6_IJS8_SA_S9_EEENS6_IJNS7_ILi1EEESI_SI_EEESC_SE_Li256ELb1ELb1ELb1ELb0EEENS1_36VarlenDynamicPersistentTileSchedulerILi128ELi64ELi256ELi256ELb1ELb1ELb0ELb1ELb1ELb1EEEEEEEEEvNT_6ParamsE --------------------------
	.section	.nv.info._ZN7cutlass13device_kernelIN5flash19enable_sm80_to_sm89INS1_16FlashAttnFwdSm80INS1_25CollectiveMainloopFwdSm80ILi8ELi1ELb0EN4cute5tupleIJNS5_1CILi128EEENS7_ILi64EEENS7_ILi256EEEEEELi256ENS_10bfloat16_tEfNS_4arch4Sm80ELb1ELb0ELb1ELb1ELb0ELb0ELb1ELb1EEENS1_21CollectiveEpilogueFwdINS6_IJS8_SA_S9_EEENS6_IJNS7_ILi1EEESI_SI_EEESC_SE_Li256ELb1ELb1ELb1ELb0EEENS1_36VarlenDynamicPersistentTileSchedulerILi128ELi64ELi256ELi256ELb1ELb1ELb0ELb1ELb1ELb1EEEEEEEEEvNT_6ParamsE,"",@"SHT_CUDA_INFO"
	.sectionflags	@""
	.align	4


	//----- nvinfo : EIATTR_CUDA_API_VERSION
	.align		4
        /*0000*/ 	.byte	0x04, 0x37
        /*0002*/ 	.short	(.L_312 - .L_311)
.L_311:
        /*0004*/ 	.word	0x00000082


	//----- nvinfo : EIATTR_KPARAM_INFO
	.align		4
.L_312:
        /*0008*/ 	.byte	0x04, 0x17
        /*000a*/ 	.short	(.L_314 - .L_313)
.L_313:
        /*000c*/ 	.word	0x00000000
        /*0010*/ 	.short	0x0000
        /*0012*/ 	.short	0x0000
        /*0014*/ 	.byte	0x00, 0xf0, 0xe1, 0x10


	//----- nvinfo : EIATTR_SPARSE_MMA_MASK
	.align		4
.L_314:
        /*0018*/ 	.byte	0x03, 0x50
        /*001a*/ 	.short	0x0000


	//----- nvinfo : EIATTR_MAXREG_COUNT
	.align		4
        /*001c*/ 	.byte	0x03, 0x1b
        /*001e*/ 	.short	0x00ff


	//----- nvinfo : EIATTR_MERCURY_ISA_VERSION
	.align		4
        /*0020*/ 	.byte	0x03, 0x5f
        /*0022*/ 	.short	0x0101


	//----- nvinfo : EIATTR_EXIT_INSTR_OFFSETS
	.align		4
        /*0024*/ 	.byte	0x04, 0x1c
        /*0026*/ 	.short	(.L_316 - .L_315)


	//   ....[0]....
.L_315:
        /*0028*/ 	.word	0x00000010


	//----- nvinfo : EIATTR_MAX_THREADS
	.align		4
.L_316:
        /*002c*/ 	.byte	0x04, 0x05
        /*002e*/ 	.short	(.L_318 - .L_317)
.L_317:
        /*0030*/ 	.word	0x00000100
        /*0034*/ 	.word	0x00000001
        /*0038*/ 	.word	0x00000001


	//----- nvinfo : EIATTR_CBANK_PARAM_SIZE
	.align		4
.L_318:
        /*003c*/ 	.byte	0x03, 0x19
        /*003e*/ 	.short	0x0438


	//----- nvinfo : EIATTR_PARAM_CBANK
	.align		4
        /*0040*/ 	.byte	0x04, 0x0a
        /*0042*/ 	.short	(.L_320 - .L_319)
	.align		4
.L_319:
        /*0044*/ 	.word	index@(.nv.constant0._ZN7cutlass13device_kernelIN5flash19enable_sm80_to_sm89INS1_16FlashAttnFwdSm80INS1_25CollectiveMainloopFwdSm80ILi8ELi1ELb0EN4cute5tupleIJNS5_1CILi128EEENS7_ILi64EEENS7_ILi256EEEEEELi256ENS_10bfloat16_tEfNS_4arch4Sm80ELb1ELb0ELb1ELb1ELb0ELb0ELb1ELb1EEENS1_21CollectiveEpilogueFwdINS6_IJS8_SA_S9_EEENS6_IJNS7_ILi1EEESI_SI_EEESC_SE_Li256ELb1ELb1ELb1ELb0EEENS1_36VarlenDynamicPersistentTileSchedulerILi128ELi64ELi256ELi256ELb1ELb1ELb0ELb1ELb1ELb1EEEEEEEEEvNT_6ParamsE)
        /*0048*/ 	.short	0x0210
        /*004a*/ 	.short	0x0438


	//----- nvinfo : EIATTR_SW_WAR
	.align		4
.L_320:
        /*004c*/ 	.byte	0x04, 0x36
        /*004e*/ 	.short	(.L_322 - .L_321)
.L_321:
        /*0050*/ 	.word	0x00000008
.L_322:


//--------------------- .nv.info._ZN7cutlass13device_kernelIN5flash19enable_sm80_to_sm89INS1_16FlashAttnFwdSm80INS1_25CollectiveMainloopFwdSm80ILi8ELi1ELb0EN4cute5tupleIJNS5_1CILi128EEENS7_ILi48EEENS7_ILi256EEEEEELi256ENS_10bfloat16_tEfNS_4arch4Sm80ELb1ELb0ELb1ELb1ELb0ELb1ELb1ELb1EEENS1_21CollectiveEpilogueFwdINS6_IJS8_SA_S9_EEENS6_IJNS7_ILi1EEESI_SI_EEESC_SE_Li256ELb1ELb1ELb1ELb0EEENS1_36VarlenDynamicPersistentTileSchedulerILi128ELi48ELi256ELi256ELb1ELb1ELb0ELb1ELb1ELb1EEEEEEEEEvNT_6ParamsE --------------------------
	.section	.nv.info._ZN7cutlass13device_kernelIN5flash19enable_sm80_to_sm89INS1_16FlashAttnFwdSm80INS1_25CollectiveMainloopFwdSm80ILi8ELi1ELb0EN4cute5tupleIJNS5_1CILi128EEENS7_ILi48EEENS7_ILi256EEEEEELi256ENS_10bfloat16_tEfNS_4arch4Sm80ELb1ELb0ELb1ELb1ELb0ELb1ELb1ELb1EEENS1_21CollectiveEpilogueFwdINS6_IJS8_SA_S9_EEENS6_IJNS7_ILi1EEESI_SI_EEESC_SE_Li256ELb1ELb1ELb1ELb0EEENS1_36VarlenDynamicPersistentTileSchedulerILi128ELi48ELi256ELi256ELb1ELb1ELb0ELb1ELb1ELb1EEEEEEEEEvNT_6ParamsE,"",@"SHT_CUDA_INFO"
	.sectionflags	@""
	.align	4


	//----- nvinfo : EIATTR_CUDA_API_VERSION
	.align		4
        /*0000*/ 	.byte	0x04, 0x37
        /*0002*/ 	.short	(.L_324 - .L_323)
.L_323:
        /*0004*/ 	.word	0x00000082


	//----- nvinfo : EIATTR_KPARAM_INFO
	.align		4
.L_324:
        /*0008*/ 	.byte	0x04, 0x17
        /*000a*/ 	.short	(.L_326 - .L_325)
.L_325:
        /*000c*/ 	.word	0x00000000
        /*0010*/ 	.short	0x0000
        /*0012*/ 	.short	0x0000
        /*0014*/ 	.byte	0x00, 0xf0, 0xe1, 0x10


	//----- nvinfo : EIATTR_SPARSE_MMA_MASK
	.align		4
.L_326:
        /*0018*/ 	.byte	0x03, 0x50
        /*001a*/ 	.short	0x0000


	//----- nvinfo : EIATTR_MAXREG_COUNT
	.align		4
        /*001c*/ 	.byte	0x03, 0x1b
        /*001e*/ 	.short	0x00ff


	//----- nvinfo : EIATTR_MERCURY_ISA_VERSION
	.align		4
        /*0020*/ 	.byte	0x03, 0x5f
        /*0022*/ 	.short	0x0101


	//----- nvinfo : EIATTR_EXIT_INSTR_OFFSETS
	.align		4
        /*0024*/ 	.byte	0x04, 0x1c
        /*0026*/ 	.short	(.L_328 - .L_327)


	//   ....[0]....
.L_327:
        /*0028*/ 	.word	0x00000010


	//----- nvinfo : EIATTR_MAX_THREADS
	.align		4
.L_328:
        /*002c*/ 	.byte	0x04, 0x05
        /*002e*/ 	.short	(.L_330 - .L_329)
.L_329:
        /*0030*/ 	.word	0x00000100
        /*0034*/ 	.word	0x00000001
        /*0038*/ 	.word	0x00000001


	//----- nvinfo : EIATTR_CBANK_PARAM_SIZE
	.align		4
.L_330:
        /*003c*/ 	.byte	0x03, 0x19
        /*003e*/ 	.short	0x0438


	//----- nvinfo : EIATTR_PARAM_CBANK
	.align		4
        /*0040*/ 	.byte	0x04, 0x0a
        /*0042*/ 	.short	(.L_332 - .L_331)
	.align		4
.L_331:
        /*0044*/ 	.word	index@(.nv.constant0._ZN7cutlass13device_kernelIN5flash19enable_sm80_to_sm89INS1_16FlashAttnFwdSm80INS1_25CollectiveMainloopFwdSm80ILi8ELi1ELb0EN4cute5tupleIJNS5_1CILi128EEENS7_ILi48EEENS7_ILi256EEEEEELi256ENS_10bfloat16_tEfNS_4arch4Sm80ELb1ELb0ELb1ELb1ELb0ELb1ELb1ELb1EEENS1_21CollectiveEpilogueFwdINS6_IJS8_SA_S9_EEENS6_IJNS7_ILi1EEESI_SI_EEESC_SE_Li256ELb1ELb1ELb1ELb0EEENS1_36VarlenDynamicPersistentTileSchedulerILi128ELi48ELi256ELi256ELb1ELb1ELb0ELb1ELb1ELb1EEEEEEEEEvNT_6ParamsE)
        /*0048*/ 	.short	0x0210
        /*004a*/ 	.short	0x0438


	//----- nvinfo : EIATTR_SW_WAR
	.align		4
.L_332:
        /*004c*/ 	.byte	0x04, 0x36
        /*004e*/ 	.short	(.L_334 - .L_333)
.L_333:
        /*0050*/ 	.word	0x00000008
.L_334:


//--------------------- .nv.callgraph             --------------------------
	.section	.nv.callgraph,"",@"SHT_CUDA_CALLGRAPH"
	.align	4
	.sectionentsize	8
	.align		4
        /*0000*/ 	.word	0x00000000
	.align		4
        /*0004*/ 	.word	0xffffffff
	.align		4
        /*0008*/ 	.word	0x00000000
	.align		4
        /*000c*/ 	.word	0xfffffffe
	.align		4
        /*0010*/ 	.word	0x00000000
	.align		4
        /*0014*/ 	.word	0xfffffffd
	.align		4
        /*0018*/ 	.word	0x00000000
	.align		4
        /*001c*/ 	.word	0xfffffffc


//--------------------- .nv.constant4             --------------------------
	.section	.nv.constant4,"a",@progbits
	.align	8
	.align		8
.nv.constant4:
        /*0000*/ 	.dword	_ZN80_INTERNAL_8f865af5_44_flash_fwd_hdim256_bf16_split_softcap_sm80_cu_61719c98_39614cuda3std3__45__cpo5beginE
	.align		8
        /*0008*/ 	.dword	_ZN80_INTERNAL_8f865af5_44_flash_fwd_hdim256_bf16_split_softcap_sm80_cu_61719c98_39614cuda3std3__45__cpo3endE
	.align		8
        /*0010*/ 	.dword	_ZN80_INTERNAL_8f865af5_44_flash_fwd_hdim256_bf16_split_softcap_sm80_cu_61719c98_39614cuda3std3__45__cpo6cbeginE
	.align		8
        /*0018*/ 	.dword	_ZN80_INTERNAL_8f865af5_44_flash_fwd_hdim256_bf16_split_softcap_sm80_cu_61719c98_39614cuda3std3__45__cpo4cendE
	.align		8
        /*0020*/ 	.dword	_ZN80_INTERNAL_8f865af5_44_flash_fwd_hdim256_bf16_split_softcap_sm80_cu_61719c98_39614cuda3std3__482_GLOBAL__N__8f865af5_44_flash_fwd_hdim256_bf16_split_softcap_sm80_cu_61719c98_39616ignoreE
	.align		8
        /*0028*/ 	.dword	_ZN80_INTERNAL_8f865af5_44_flash_fwd_hdim256_bf16_split_softcap_sm80_cu_61719c98_39614cuda3std3__419piecewise_constructE
	.align		8
        /*0030*/ 	.dword	_ZN80_INTERNAL_8f865af5_44_flash_fwd_hdim256_bf16_split_softcap_sm80_cu_61719c98_39614cuda3std3__48in_placeE
	.align		8
        /*0038*/ 	.dword	_ZN80_INTERNAL_8f865af5_44_flash_fwd_hdim256_bf16_split_softcap_sm80_cu_61719c98_39614cuda3std6ranges3__45__cpo4swapE
	.align		8
        /*0040*/ 	.dword	_ZN80_INTERNAL_8f865af5_44_flash_fwd_hdim256_bf16_split_softcap_sm80_cu_61719c98_39614cuda3std6ranges3__45__cpo9iter_moveE
	.align		8
        /*0048*/ 	.dword	_ZN80_INTERNAL_8f865af5_44_flash_fwd_hdim256_bf16_split_softcap_sm80_cu_61719c98_39614cute7productE
	.align		8
        /*0050*/ 	.dword	_ZN80_INTERNAL_8f865af5_44_flash_fwd_hdim256_bf16_split_softcap_sm80_cu_61719c98_39614cute1_E


//--------------------- .text._ZN7cutlass13device_kernelIN5flash19enable_sm80_to_sm89INS1_16FlashAttnFwdSm80INS1_25CollectiveMainloopFwdSm80ILi8ELi1ELb1EN4cute5tupleIJNS5_1CILi128EEENS7_ILi64EEENS7_ILi256EEEEEELi256ENS_10bfloat16_tEfNS_4arch4Sm80ELb0ELb0ELb1ELb0ELb0ELb0ELb1ELb1EEENS1_21CollectiveEpilogueFwdINS6_IJS8_SA_S9_EEENS6_IJNS7_ILi1EEESI_SI_EEESC_SE_Li256ELb0ELb1ELb1ELb0EEENS1_19SingleTileSchedulerILb0ELb1ELb1ELi128EEEEEEEEEvNT_6ParamsE --------------------------
	.section	.text._ZN7cutlass13device_kernelIN5flash19enable_sm80_to_sm89INS1_16FlashAttnFwdSm80INS1_25CollectiveMainloopFwdSm80ILi8ELi1ELb1EN4cute5tupleIJNS5_1CILi128EEENS7_ILi64EEENS7_ILi256EEEEEELi256ENS_10bfloat16_tEfNS_4arch4Sm80ELb0ELb0ELb1ELb0ELb0ELb0ELb1ELb1EEENS1_21CollectiveEpilogueFwdINS6_IJS8_SA_S9_EEENS6_IJNS7_ILi1EEESI_SI_EEESC_SE_Li256ELb0ELb1ELb1ELb0EEENS1_19SingleTileSchedulerILb0ELb1ELb1ELi128EEEEEEEEEvNT_6ParamsE,"ax",@progbits
	.align	128
.text._ZN7cutlass13device_kernelIN5flash19enable_sm80_to_sm89INS1_16FlashAttnFwdSm80INS1_25CollectiveMainloopFwdSm80ILi8ELi1ELb1EN4cute5tupleIJNS5_1CILi128EEENS7_ILi64EEENS7_ILi256EEEEEELi256ENS_10bfloat16_tEfNS_4arch4Sm80ELb0ELb0ELb1ELb0ELb0ELb0ELb1ELb1EEENS1_21CollectiveEpilogueFwdINS6_IJS8_SA_S9_EEENS6_IJNS7_ILi1EEESI_SI_EEESC_SE_Li256ELb0ELb1ELb1ELb0EEENS1_19SingleTileSchedulerILb0ELb1ELb1ELi128EEEEEEEEEvNT_6ParamsE:
        .type           _ZN7cutlass13device_kernelIN5flash19enable_sm80_to_sm89INS1_16FlashAttnFwdSm80INS1_25CollectiveMainloopFwdSm80ILi8ELi1ELb1EN4cute5tupleIJNS5_1CILi128EEENS7_ILi64EEENS7_ILi256EEEEEELi256ENS_10bfloat16_tEfNS_4arch4Sm80ELb0ELb0ELb1ELb0ELb0ELb0ELb1ELb1EEENS1_21CollectiveEpilogueFwdINS6_IJS8_SA_S9_EEENS6_IJNS7_ILi1EEESI_SI_EEESC_SE_Li256ELb0ELb1ELb1ELb0EEENS1_19SingleTileSchedulerILb0ELb1ELb1ELi128EEEEEEEEEvNT_6ParamsE,@function
        .size           _ZN7cutlass13device_kernelIN5flash19enable_sm80_to_sm89INS1_16FlashAttnFwdSm80INS1_25CollectiveMainloopFwdSm80ILi8ELi1ELb1EN4cute5tupleIJNS5_1CILi128EEENS7_ILi64EEENS7_ILi256EEEEEELi256ENS_10bfloat16_tEfNS_4arch4Sm80ELb0ELb0ELb1ELb0ELb0ELb0ELb1ELb1EEENS1_21CollectiveEpilogueFwdINS6_IJS8_SA_S9_EEENS6_IJNS7_ILi1EEESI_SI_EEESC_SE_Li256ELb0ELb1ELb1ELb0EEENS1_19SingleTileSchedulerILb0ELb1ELb1ELi128EEEEEEEEEvNT_6ParamsE,(.L_x_18 - _ZN7cutlass13device_kernelIN5flash19enable_sm80_to_sm89INS1_16FlashAttnFwdSm80INS1_25CollectiveMainloopFwdSm80ILi8ELi1ELb1EN4cute5tupleIJNS5_1CILi128EEENS7_ILi64EEENS7_ILi256EEEEEELi256ENS_10bfloat16_tEfNS_4arch4Sm80ELb0ELb0ELb1ELb0ELb0ELb0ELb1ELb1EEENS1_21CollectiveEpilogueFwdINS6_IJS8_SA_S9_EEENS6_IJNS7_ILi1EEESI_SI_EEESC_SE_Li256ELb0ELb1ELb1ELb0EEENS1_19SingleTileSchedulerILb0ELb1ELb1ELi128EEEEEEEEEvNT_6ParamsE)
        .other          _ZN7cutlass13device_kernelIN5flash19enable_sm80_to_sm89INS1_16FlashAttnFwdSm80INS1_25CollectiveMainloopFwdSm80ILi8ELi1ELb1EN4cute5tupleIJNS5_1CILi128EEENS7_ILi64EEENS7_ILi256EEEEEELi256ENS_10bfloat16_tEfNS_4arch4Sm80ELb0ELb0ELb1ELb0ELb0ELb0ELb1ELb1EEENS1_21CollectiveEpilogueFwdINS6_IJS8_SA_S9_EEENS6_IJNS7_ILi1EEESI_SI_EEESC_SE_Li256ELb0ELb1ELb1ELb0EEENS1_19SingleTileSchedulerILb0ELb1ELb1ELi128EEEEEEEEEvNT_6ParamsE,@"STO_CUDA_ENTRY STV_DEFAULT"
_ZN7cutlass13device_kernelIN5flash19enable_sm80_to_sm89INS1_16FlashAttnFwdSm80INS1_25CollectiveMainloopFwdSm80ILi8ELi1ELb1EN4cute5tupleIJNS5_1CILi128EEENS7_ILi64EEENS7_ILi256EEEEEELi256ENS_10bfloat16_tEfNS_4arch4Sm80ELb0ELb0ELb1ELb0ELb0ELb0ELb1ELb1EEENS1_21CollectiveEpilogueFwdINS6_IJS8_SA_S9_EEENS6_IJNS7_ILi1EEESI_SI_EEESC_SE_Li256ELb0ELb1ELb1ELb0EEENS1_19SingleTileSchedulerILb0ELb1ELb1ELi128EEEEEEEEEvNT_6ParamsE:
[----:B------:R-:W-:Y:S01]  /*0000*/  LDC R1, c[0x0][0x28] ;  /* 0x00000a00ff017b82 */ /* 0x000fe20000000800 */
[----:B------:R-:W-:Y:S05]  /*0010*/  EXIT ;  /* 0x000000000000794d */ /* 0x000fea0003800000 */
.L_x_0:
[----:B------:R-:W-:-:S00]  /*0020*/  BRA `(.L_x_0) ;  /* 0xfffffffc00fc7947 */ /* 0x000fc0000383ffff */
[----:B------:R-:W-:-:S00]  /*0030*/  NOP ;  /* 0x0000000000007918 */ /* 0x000fc00000000000 */
        /* <DEDUP_REMOVED lines=12> */
.L_x_18:


//--------------------- .text._ZN7cutlass13device_kernelIN5flash19enable_sm80_to_sm89INS1_16FlashAttnFwdSm80INS1_25CollectiveMainloopFwdSm80ILi8ELi1ELb1EN4cute5tupleIJNS5_1CILi128EEENS7_ILi48EEENS7_ILi256EEEEEELi256ENS_10bfloat16_tEfNS_4arch4Sm80ELb0ELb0ELb1ELb1ELb0ELb0ELb1ELb1EEENS1_21CollectiveEpilogueFwdINS6_IJS8_SA_S9_EEENS6_IJNS7_ILi1EEESI_SI_EEESC_SE_Li256ELb1ELb1ELb1ELb0EEENS1_36VarlenDynamicPersistentTileSchedulerILi128ELi48ELi256ELi256ELb1ELb1ELb0ELb0ELb1ELb1EEEEEEEEEvNT_6ParamsE --------------------------
	.section	.text._ZN7cutlass13device_kernelIN5flash19enable_sm80_to_sm89INS1_16FlashAttnFwdSm80INS1_25CollectiveMainloopFwdSm80ILi8ELi1ELb1EN4cute5tupleIJNS5_1CILi128EEENS7_ILi48EEENS7_ILi256EEEEEELi256ENS_10bfloat16_tEfNS_4arch4Sm80ELb0ELb0ELb1ELb1ELb0ELb0ELb1ELb1EEENS1_21CollectiveEpilogueFwdINS6_IJS8_SA_S9_EEENS6_IJNS7_ILi1EEESI_SI_EEESC_SE_Li256ELb1ELb1ELb1ELb0EEENS1_36VarlenDynamicPersistentTileSchedulerILi128ELi48ELi256ELi256ELb1ELb1ELb0ELb0ELb1ELb1EEEEEEEEEvNT_6ParamsE,"ax",@progbits
	.align	128
.text._ZN7cutlass13device_kernelIN5flash19enable_sm80_to_sm89INS1_16FlashAttnFwdSm80INS1_25CollectiveMainloopFwdSm80ILi8ELi1ELb1EN4cute5tupleIJNS5_1CILi128EEENS7_ILi48EEENS7_ILi256EEEEEELi256ENS_10bfloat16_tEfNS_4arch4Sm80ELb0ELb0ELb1ELb1ELb0ELb0ELb1ELb1EEENS1_21CollectiveEpilogueFwdINS6_IJS8_SA_S9_EEENS6_IJNS7_ILi1EEESI_SI_EEESC_SE_Li256ELb1ELb1ELb1ELb0EEENS1_36VarlenDynamicPersistentTileSchedulerILi128ELi48ELi256ELi256ELb1ELb1ELb0ELb0ELb1ELb1EEEEEEEEEvNT_6ParamsE:
        .type           _ZN7cutlass13device_kernelIN5flash19enable_sm80_to_sm89INS1_16FlashAttnFwdSm80INS1_25CollectiveMainloopFwdSm80ILi8ELi1ELb1EN4cute5tupleIJNS5_1CILi128EEENS7_ILi48EEENS7_ILi256EEEEEELi256ENS_10bfloat16_tEfNS_4arch4Sm80ELb0ELb0ELb1ELb1ELb0ELb0ELb1ELb1EEENS1_21CollectiveEpilogueFwdINS6_IJS8_SA_S9_EEENS6_IJNS7_ILi1EEESI_SI_EEESC_SE_Li256ELb1ELb1ELb1ELb0EEENS1_36VarlenDynamicPersistentTileSchedulerILi128ELi48ELi256ELi256ELb1ELb1ELb0ELb0ELb1ELb1EEEEEEEEEvNT_6ParamsE,@function
        .size           _ZN7cutlass13device_kernelIN5flash19enable_sm80_to_sm89INS1_16FlashAttnFwdSm80INS1_25CollectiveMainloopFwdSm80ILi8ELi1ELb1EN4cute5tupleIJNS5_1CILi128EEENS7_ILi48EEENS7_ILi256EEEEEELi256ENS_10bfloat16_tEfNS_4arch4Sm80ELb0ELb0ELb1ELb1ELb0ELb0ELb1ELb1EEENS1_21CollectiveEpilogueFwdINS6_IJS8_SA_S9_EEENS6_IJNS7_ILi1EEESI_SI_EEESC_SE_Li256ELb1ELb1ELb1ELb0EEENS1_36VarlenDynamicPersistentTileSchedulerILi128ELi48ELi256ELi256ELb1ELb1ELb0ELb0ELb1ELb1EEEEEEEEEvNT_6ParamsE,(.L_x_19 - _ZN7cutlass13device_kernelIN5flash19enable_sm80_to_sm89INS1_16FlashAttnFwdSm80INS1_25CollectiveMainloopFwdSm80ILi8ELi1ELb1EN4cute5tupleIJNS5_1CILi128EEENS7_ILi48EEENS7_ILi256EEEEEELi256ENS_10bfloat16_tEfNS_4arch4Sm80ELb0ELb0ELb1ELb1ELb0ELb0ELb1ELb1EEENS1_21CollectiveEpilogueFwdINS6_IJS8_SA_S9_EEENS6_IJNS7_ILi1EEESI_SI_EEESC_SE_Li256ELb1ELb1ELb1ELb0EEENS1_36VarlenDynamicPersistentTileSchedulerILi128ELi48ELi256ELi256ELb1ELb1ELb0ELb0ELb1ELb1EEEEEEEEEvNT_6ParamsE)
        .other          _ZN7cutlass13device_kernelIN5flash19enable_sm80_to_sm89INS1_16FlashAttnFwdSm80INS1_25CollectiveMainloopFwdSm80ILi8ELi1ELb1EN4cute5tupleIJNS5_1CILi128EEENS7_ILi48EEENS7_ILi256EEEEEELi256ENS_10bfloat16_tEfNS_4arch4Sm80ELb0ELb0ELb1ELb1ELb0ELb0ELb1ELb1EEENS1_21CollectiveEpilogueFwdINS6_IJS8_SA_S9_EEENS6_IJNS7_ILi1EEESI_SI_EEESC_SE_Li256ELb1ELb1ELb1ELb0EEENS1_36VarlenDynamicPersistentTileSchedulerILi128ELi48ELi256ELi256ELb1ELb1ELb0ELb0ELb1ELb1EEEEEEEEEvNT_6ParamsE,@"STO_CUDA_ENTRY STV_DEFAULT"
_ZN7cutlass13device_kernelIN5flash19enable_sm80_to_sm89INS1_16FlashAttnFwdSm80INS1_25CollectiveMainloopFwdSm80ILi8ELi1ELb1EN4cute5tupleIJNS5_1CILi128EEENS7_ILi48EEENS7_ILi256EEEEEELi256ENS_10bfloat16_tEfNS_4arch4Sm80ELb0ELb0ELb1ELb1ELb0ELb0ELb1ELb1EEENS1_21CollectiveEpilogueFwdINS6_IJS8_SA_S9_EEENS6_IJNS7_ILi1EEESI_SI_EEESC_SE_Li256ELb1ELb1ELb1ELb0EEENS1_36VarlenDynamicPersistentTileSchedulerILi128ELi48ELi256ELi256ELb1ELb1ELb0ELb0ELb1ELb1EEEEEEEEEvNT_6ParamsE:
[----:B------:R-:W-:Y:S01]  /*0000*/  LDC R1, c[0x0][0x28] ;  /* 0x00000a00ff017b82 */ /* 0x000fe20000000800 */
[----:B------:R-:W-:Y:S05]  /*0010*/  EXIT ;  /* 0x000000000000794d */ /* 0x000fea0003800000 */
.L_x_1:
        /* <DEDUP_REMOVED lines=14> */
.L_x_19:


//--------------------- .text._ZN7cutlass13device_kernelIN5flash19enable_sm80_to_sm89INS1_16FlashAttnFwdSm80INS1_25CollectiveMainloopFwdSm80ILi8ELi1ELb0EN4cute5tupleIJNS5_1CILi128EEENS7_ILi32EEENS7_ILi256EEEEEELi256ENS_10bfloat16_tEfNS_4arch4Sm80ELb0ELb0ELb1ELb1ELb0ELb1ELb1ELb1EEENS1_21CollectiveEpilogueFwdINS6_IJS8_SA_S9_EEENS6_IJNS7_ILi1EEESI_SI_EEESC_SE_Li256ELb1ELb1ELb1ELb0EEENS1_36VarlenDynamicPersistentTileSchedulerILi128ELi32ELi256ELi256ELb1ELb1ELb0ELb0ELb1ELb1EEEEEEEEEvNT_6ParamsE --------------------------
	.section	.text._ZN7cutlass13device_kernelIN5flash19enable_sm80_to_sm89INS1_16FlashAttnFwdSm80INS1_25CollectiveMainloopFwdSm80ILi8ELi1ELb0EN4cute5tupleIJNS5_1CILi128EEENS7_ILi32EEENS7_ILi256EEEEEELi256ENS_10bfloat16_tEfNS_4arch4Sm80ELb0ELb0ELb1ELb1ELb0ELb1ELb1ELb1EEENS1_21CollectiveEpilogueFwdINS6_IJS8_SA_S9_EEENS6_IJNS7_ILi1EEESI_SI_EEESC_SE_Li256ELb1ELb1ELb1ELb0EEENS1_36VarlenDynamicPersistentTileSchedulerILi128ELi32ELi256ELi256ELb1ELb1ELb0ELb0ELb1ELb1EEEEEEEEEvNT_6ParamsE,"ax",@progbits
	.align	128
.text._ZN7cutlass13device_kernelIN5flash19enable_sm80_to_sm89INS1_16FlashAttnFwdSm80INS1_25CollectiveMainloopFwdSm80ILi8ELi1ELb0EN4cute5tupleIJNS5_1CILi128EEENS7_ILi32EEENS7_ILi256EEEEEELi256ENS_10bfloat16_tEfNS_4arch4Sm80ELb0ELb0ELb1ELb1ELb0ELb1ELb1ELb1EEENS1_21CollectiveEpilogueFwdINS6_IJS8_SA_S9_EEENS6_IJNS7_ILi1EEESI_SI_EEESC_SE_Li256ELb1ELb1ELb1ELb0EEENS1_36VarlenDynamicPersistentTileSchedulerILi128ELi32ELi256ELi256ELb1ELb1ELb0ELb0ELb1ELb1EEEEEEEEEvNT_6ParamsE:
        .type           _ZN7cutlass13device_kernelIN5flash19enable_sm80_to_sm89INS1_16FlashAttnFwdSm80INS1_25CollectiveMainloopFwdSm80ILi8ELi1ELb0EN4cute5tupleIJNS5_1CILi128EEENS7_ILi32EEENS7_ILi256EEEEEELi256ENS_10bfloat16_tEfNS_4arch4Sm80ELb0ELb0ELb1ELb1ELb0ELb1ELb1ELb1EEENS1_21CollectiveEpilogueFwdINS6_IJS8_SA_S9_EEENS6_IJNS7_ILi1EEESI_SI_EEESC_SE_Li256ELb1ELb1ELb1ELb0EEENS1_36VarlenDynamicPersistentTileSchedulerILi128ELi32ELi256ELi256ELb1ELb1ELb0ELb0ELb1ELb1EEEEEEEEEvNT_6ParamsE,@function
        .size           _ZN7cutlass13device_kernelIN5flash19enable_sm80_to_sm89INS1_16FlashAttnFwdSm80INS1_25CollectiveMainloopFwdSm80ILi8ELi1ELb0EN4cute5tupleIJNS5_1CILi128EEENS7_ILi32EEENS7_ILi256EEEEEELi256ENS_10bfloat16_tEfNS_4arch4Sm80ELb0ELb0ELb1ELb1ELb0ELb1ELb1ELb1EEENS1_21CollectiveEpilogueFwdINS6_IJS8_SA_S9_EEENS6_IJNS7_ILi1EEESI_SI_EEESC_SE_Li256ELb1ELb1ELb1ELb0EEENS1_36VarlenDynamicPersistentTileSchedulerILi128ELi32ELi256ELi256ELb1ELb1ELb0ELb0ELb1ELb1EEEEEEEEEvNT_6ParamsE,(.L_x_20 - _ZN7cutlass13device_kernelIN5flash19enable_sm80_to_sm89INS1_16FlashAttnFwdSm80INS1_25CollectiveMainloopFwdSm80ILi8ELi1ELb0EN4cute5tupleIJNS5_1CILi128EEENS7_ILi32EEENS7_ILi256EEEEEELi256ENS_10bfloat16_tEfNS_4arch4Sm80ELb0ELb0ELb1ELb1ELb0ELb1ELb1ELb1EEENS1_21CollectiveEpilogueFwdINS6_IJS8_SA_S9_EEENS6_IJNS7_ILi1EEESI_SI_EEESC_SE_Li256ELb1ELb1ELb1ELb0EEENS1_36VarlenDynamicPersistentTileSchedulerILi128ELi32ELi256ELi256ELb1ELb1ELb0ELb0ELb1ELb1EEEEEEEEEvNT_6ParamsE)
        .other          _ZN7cutlass13device_kernelIN5flash19enable_sm80_to_sm89INS1_16FlashAttnFwdSm80INS1_25CollectiveMainloopFwdSm80ILi8ELi1ELb0EN4cute5tupleIJNS5_1CILi128EEENS7_ILi32EEENS7_ILi256EEEEEELi256ENS_10bfloat16_tEfNS_4arch4Sm80ELb0ELb0ELb1ELb1ELb0ELb1ELb1ELb1EEENS1_21CollectiveEpilogueFwdINS6_IJS8_SA_S9_EEENS6_IJNS7_ILi1EEESI_SI_EEESC_SE_Li256ELb1ELb1ELb1ELb0EEENS1_36VarlenDynamicPersistentTileSchedulerILi128ELi32ELi256ELi256ELb1ELb1ELb0ELb0ELb1ELb1EEEEEEEEEvNT_6ParamsE,@"STO_CUDA_ENTRY STV_DEFAULT"
_ZN7cutlass13device_kernelIN5flash19enable_sm80_to_sm89INS1_16FlashAttnFwdSm80INS1_25CollectiveMainloopFwdSm80ILi8ELi1ELb0EN4cute5tupleIJNS5_1CILi128EEENS7_ILi32EEENS7_ILi256EEEEEELi256ENS_10bfloat16_tEfNS_4arch4Sm80ELb0ELb0ELb1ELb1ELb0ELb1ELb1ELb1EEENS1_21CollectiveEpilogueFwdINS6_IJS8_SA_S9_EEENS6_IJNS7_ILi1EEESI_SI_EEESC_SE_Li256ELb1ELb1ELb1ELb0EEENS1_36VarlenDynamicPersistentTileSchedulerILi128ELi32ELi256ELi256ELb1ELb1ELb0ELb0ELb1ELb1EEEEEEEEEvNT_6ParamsE:
[----:B------:R-:W-:Y:S01]  /*0000*/  LDC R1, c[0x0][0x28] ;  /* 0x00000a00ff017b82 */ /* 0x000fe20000000800 */
[----:B------:R-:W-:Y:S05]  /*0010*/  EXIT ;  /* 0x000000000000794d */ /* 0x000fea0003800000 */
.L_x_2:
        /* <DEDUP_REMOVED lines=14> */
.L_x_20:


//--------------------- .text._ZN7cutlass13device_kernelIN5flash19enable_sm80_to_sm89INS1_16FlashAttnFwdSm80INS1_25CollectiveMainloopFwdSm80ILi8ELi1ELb1EN4cute5tupleIJNS5_1CILi128EEENS7_ILi48EEENS7_ILi256EEEEEELi256ENS_10bfloat16_tEfNS_4arch4Sm80ELb0ELb1ELb1ELb0ELb0ELb0ELb1ELb1EEENS1_21CollectiveEpilogueFwdINS6_IJS8_SA_S9_EEENS6_IJNS7_ILi1EEESI_SI_EEESC_SE_Li256ELb0ELb1ELb1ELb0EEENS1_19SingleTileSchedulerILb0ELb1ELb1ELi128EEEEEEEEEvNT_6ParamsE --------------------------
	.section	.text._ZN7cutlass13device_kernelIN5flash19enable_sm80_to_sm89INS1_16FlashAttnFwdSm80INS1_25CollectiveMainloopFwdSm80ILi8ELi1ELb1EN4cute5tupleIJNS5_1CILi128EEENS7_ILi48EEENS7_ILi256EEEEEELi256ENS_10bfloat16_tEfNS_4arch4Sm80ELb0ELb1ELb1ELb0ELb0ELb0ELb1ELb1EEENS1_21CollectiveEpilogueFwdINS6_IJS8_SA_S9_EEENS6_IJNS7_ILi1EEESI_SI_EEESC_SE_Li256ELb0ELb1ELb1ELb0EEENS1_19SingleTileSchedulerILb0ELb1ELb1ELi128EEEEEEEEEvNT_6ParamsE,"ax",@progbits
	.align	128
.text._ZN7cutlass13device_kernelIN5flash19enable_sm80_to_sm89INS1_16FlashAttnFwdSm80INS1_25CollectiveMainloopFwdSm80ILi8ELi1ELb1EN4cute5tupleIJNS5_1CILi128EEENS7_ILi48EEENS7_ILi256EEEEEELi256ENS_10bfloat16_tEfNS_4arch4Sm80ELb0ELb1ELb1ELb0ELb0ELb0ELb1ELb1EEENS1_21CollectiveEpilogueFwdINS6_IJS8_SA_S9_EEENS6_IJNS7_ILi1EEESI_SI_EEESC_SE_Li256ELb0ELb1ELb1ELb0EEENS1_19SingleTileSchedulerILb0ELb1ELb1ELi128EEEEEEEEEvNT_6ParamsE:
        .type           _ZN7cutlass13device_kernelIN5flash19enable_sm80_to_sm89INS1_16FlashAttnFwdSm80INS1_25CollectiveMainloopFwdSm80ILi8ELi1ELb1EN4cute5tupleIJNS5_1CILi128EEENS7_ILi48EEENS7_ILi256EEEEEELi256ENS_10bfloat16_tEfNS_4arch4Sm80ELb0ELb1ELb1ELb0ELb0ELb0ELb1ELb1EEENS1_21CollectiveEpilogueFwdINS6_IJS8_SA_S9_EEENS6_IJNS7_ILi1EEESI_SI_EEESC_SE_Li256ELb0ELb1ELb1ELb0EEENS1_19SingleTileSchedulerILb0ELb1ELb1ELi128EEEEEEEEEvNT_6ParamsE,@function
        .size           _ZN7cutlass13device_kernelIN5flash19enable_sm80_to_sm89INS1_16FlashAttnFwdSm80INS1_25CollectiveMainloopFwdSm80ILi8ELi1ELb1EN4cute5tupleIJNS5_1CILi128EEENS7_ILi48EEENS7_ILi256EEEEEELi256ENS_10bfloat16_tEfNS_4arch4Sm80ELb0ELb1ELb1ELb0ELb0ELb0ELb1ELb1EEENS1_21CollectiveEpilogueFwdINS6_IJS8_SA_S9_EEENS6_IJNS7_ILi1EEESI_SI_EEESC_SE_Li256ELb0ELb1ELb1ELb0EEENS1_19SingleTileSchedulerILb0ELb1ELb1ELi128EEEEEEEEEvNT_6ParamsE,(.L_x_21 - _ZN7cutlass13device_kernelIN5flash19enable_sm80_to_sm89INS1_16FlashAttnFwdSm80INS1_25CollectiveMainloopFwdSm80ILi8ELi1ELb1EN4cute5tupleIJNS5_1CILi128EEENS7_ILi48EEENS7_ILi256EEEEEELi256ENS_10bfloat16_tEfNS_4arch4Sm80ELb0ELb1ELb1ELb0ELb0ELb0ELb1ELb1EEENS1_21CollectiveEpilogueFwdINS6_IJS8_SA_S9_EEENS6_IJNS7_ILi1EEESI_SI_EEESC_SE_Li256ELb0ELb1ELb1ELb0EEENS1_19SingleTileSchedulerILb0ELb1ELb1ELi128EEEEEEEEEvNT_6ParamsE)
        .other          _ZN7cutlass13device_kernelIN5flash19enable_sm80_to_sm89INS1_16FlashAttnFwdSm80INS1_25CollectiveMainloopFwdSm80ILi8ELi1ELb1EN4cute5tupleIJNS5_1CILi128EEENS7_ILi48EEENS7_ILi256EEEEEELi256ENS_10bfloat16_tEfNS_4arch4Sm80ELb0ELb1ELb1ELb0ELb0ELb0ELb1ELb1EEENS1_21CollectiveEpilogueFwdINS6_IJS8_SA_S9_EEENS6_IJNS7_ILi1EEESI_SI_EEESC_SE_Li256ELb0ELb1ELb1ELb0EEENS1_19SingleTileSchedulerILb0ELb1ELb1ELi128EEEEEEEEEvNT_6ParamsE,@"STO_CUDA_ENTRY STV_DEFAULT"
_ZN7cutlass13device_kernelIN5flash19enable_sm80_to_sm89INS1_16FlashAttnFwdSm80INS1_25CollectiveMainloopFwdSm80ILi8ELi1ELb1EN4cute5tupleIJNS5_1CILi128EEENS7_ILi48EEENS7_ILi256EEEEEELi256ENS_10bfloat16_tEfNS_4arch4Sm80ELb0ELb1ELb1ELb0ELb0ELb0ELb1ELb1EEENS1_21CollectiveEpilogueFwdINS6_IJS8_SA_S9_EEENS6_IJNS7_ILi1EEESI_SI_EEESC_SE_Li256ELb0ELb1ELb1ELb0EEENS1_19SingleTileSchedulerILb0ELb1ELb1ELi128EEEEEEEEEvNT_6ParamsE:
[----:B------:R-:W-:Y:S01]  /*0000*/  LDC R1, c[0x0][0x28] ;  /* 0x00000a00ff017b82 */ /* 0x000fe20000000800 */
[----:B------:R-:W-:Y:S05]  /*0010*/  EXIT ;  /* 0x000000000000794d */ /* 0x000fea0003800000 */
.L_x_3:
        /* <DEDUP_REMOVED lines=14> */
.L_x_21:


//--------------------- .text._ZN7cutlass13device_kernelIN5flash19enable_sm80_to_sm89INS1_16FlashAttnFwdSm80INS1_25CollectiveMainloopFwdSm80ILi8ELi1ELb1EN4cute5tupleIJNS5_1CILi128EEENS7_ILi48EEENS7_ILi256EEEEEELi256ENS_10bfloat16_tEfNS_4arch4Sm80ELb0ELb1ELb1ELb1ELb0ELb0ELb1ELb1EEENS1_21CollectiveEpilogueFwdINS6_IJS8_SA_S9_EEENS6_IJNS7_ILi1EEESI_SI_EEESC_SE_Li256ELb1ELb1ELb1ELb0EEENS1_36VarlenDynamicPersistentTileSchedulerILi128ELi48ELi256ELi256ELb1ELb1ELb0ELb1ELb0ELb1EEEEEEEEEvNT_6ParamsE --------------------------
	.section	.text._ZN7cutlass13device_kernelIN5flash19enable_sm80_to_sm89INS1_16FlashAttnFwdSm80INS1_25CollectiveMainloopFwdSm80ILi8ELi1ELb1EN4cute5tupleIJNS5_1CILi128EEENS7_ILi48EEENS7_ILi256EEEEEELi256ENS_10bfloat16_tEfNS_4arch4Sm80ELb0ELb1ELb1ELb1ELb0ELb0ELb1ELb1EEENS1_21CollectiveEpilogueFwdINS6_IJS8_SA_S9_EEENS6_IJNS7_ILi1EEESI_SI_EEESC_SE_Li256ELb1ELb1ELb1ELb0EEENS1_36VarlenDynamicPersistentTileSchedulerILi128ELi48ELi256ELi256ELb1ELb1ELb0ELb1ELb0ELb1EEEEEEEEEvNT_6ParamsE,"ax",@progbits
	.align	128
.text._ZN7cutlass13device_kernelIN5flash19enable_sm80_to_sm89INS1_16FlashAttnFwdSm80INS1_25CollectiveMainloopFwdSm80ILi8ELi1ELb1EN4cute5tupleIJNS5_1CILi128EEENS7_ILi48EEENS7_ILi256EEEEEELi256ENS_10bfloat16_tEfNS_4arch4Sm80ELb0ELb1ELb1ELb1ELb0ELb0ELb1ELb1EEENS1_21CollectiveEpilogueFwdINS6_IJS8_SA_S9_EEENS6_IJNS7_ILi1EEESI_SI_EEESC_SE_Li256ELb1ELb1ELb1ELb0EEENS1_36VarlenDynamicPersistentTileSchedulerILi128ELi48ELi256ELi256ELb1ELb1ELb0ELb1ELb0ELb1EEEEEEEEEvNT_6ParamsE:
        .type           _ZN7cutlass13device_kernelIN5flash19enable_sm80_to_sm89INS1_16FlashAttnFwdSm80INS1_25CollectiveMainloopFwdSm80ILi8ELi1ELb1EN4cute5tupleIJNS5_1CILi128EEENS7_ILi48EEENS7_ILi256EEEEEELi256ENS_10bfloat16_tEfNS_4arch4Sm80ELb0ELb1ELb1ELb1ELb0ELb0ELb1ELb1EEENS1_21CollectiveEpilogueFwdINS6_IJS8_SA_S9_EEENS6_IJNS7_ILi1EEESI_SI_EEESC_SE_Li256ELb1ELb1ELb1ELb0EEENS1_36VarlenDynamicPersistentTileSchedulerILi128ELi48ELi256ELi256ELb1ELb1ELb0ELb1ELb0ELb1EEEEEEEEEvNT_6ParamsE,@function
        .size           _ZN7cutlass13device_kernelIN5flash19enable_sm80_to_sm89INS1_16FlashAttnFwdSm80INS1_25CollectiveMainloopFwdSm80ILi8ELi1ELb1EN4cute5tupleIJNS5_1CILi128EEENS7_ILi48EEENS7_ILi256EEEEEELi256ENS_10bfloat16_tEfNS_4arch4Sm80ELb0ELb1ELb1ELb1ELb0ELb0ELb1ELb1EEENS1_21CollectiveEpilogueFwdINS6_IJS8_SA_S9_EEENS6_IJNS7_ILi1EEESI_SI_EEESC_SE_Li256ELb1ELb1ELb1ELb0EEENS1_36VarlenDynamicPersistentTileSchedulerILi128ELi48ELi256ELi256ELb1ELb1ELb0ELb1ELb0ELb1EEEEEEEEEvNT_6ParamsE,(.L_x_22 - _ZN7cutlass13device_kernelIN5flash19enable_sm80_to_sm89INS1_16FlashAttnFwdSm80INS1_25CollectiveMainloopFwdSm80ILi8ELi1ELb1EN4cute5tupleIJNS5_1CILi128EEENS7_ILi48EEENS7_ILi256EEEEEELi256ENS_10bfloat16_tEfNS_4arch4Sm80ELb0ELb1ELb1ELb1ELb0ELb0ELb1ELb1EEENS1_21CollectiveEpilogueFwdINS6_IJS8_SA_S9_EEENS6_IJNS7_ILi1EEESI_SI_EEESC_SE_Li256ELb1ELb1ELb1ELb0EEENS1_36VarlenDynamicPersistentTileSchedulerILi128ELi48ELi256ELi256ELb1ELb1ELb0ELb1ELb0ELb1EEEEEEEEEvNT_6ParamsE)
        .other          _ZN7cutlass13device_kernelIN5flash19enable_sm80_to_sm89INS1_16FlashAttnFwdSm80INS1_25CollectiveMainloopFwdSm80ILi8ELi1ELb1EN4cute5tupleIJNS5_1CILi128EEENS7_ILi48EEENS7_ILi256EEEEEELi256ENS_10bfloat16_tEfNS_4arch4Sm80ELb0ELb1ELb1ELb1ELb0ELb0ELb1ELb1EEENS1_21CollectiveEpilogueFwdINS6_IJS8_SA_S9_EEENS6_IJNS7_ILi1EEESI_SI_EEESC_SE_Li256ELb1ELb1ELb1ELb0EEENS1_36VarlenDynamicPersistentTileSchedulerILi128ELi48ELi256ELi256ELb1ELb1ELb0ELb1ELb0ELb1EEEEEEEEEvNT_6ParamsE,@"STO_CUDA_ENTRY STV_DEFAULT"
_ZN7cutlass13device_kernelIN5flash19enable_sm80_to_sm89INS1_16FlashAttnFwdSm80INS1_25CollectiveMainloopFwdSm80ILi8ELi1ELb1EN4cute5tupleIJNS5_1CILi128EEENS7_ILi48EEENS7_ILi256EEEEEELi256ENS_10bfloat16_tEfNS_4arch4Sm80ELb0ELb1ELb1ELb1ELb0ELb0ELb1ELb1EEENS1_21CollectiveEpilogueFwdINS6_IJS8_SA_S9_EEENS6_IJNS7_ILi1EEESI_SI_EEESC_SE_Li256ELb1ELb1ELb1ELb0EEENS1_36VarlenDynamicPersistentTileSchedulerILi128ELi48ELi256ELi256ELb1ELb1ELb0ELb1ELb0ELb1EEEEEEEEEvNT_6ParamsE:
[----:B------:R-:W-:Y:S01]  /*0000*/  LDC R1, c[0x0][0x28] ;  /* 0x00000a00ff017b82 */ /* 0x000fe20000000800 */
[----:B------:R-:W-:Y:S05]  /*0010*/  EXIT ;  /* 0x000000000000794d */ /* 0x000fea0003800000 */
.L_x_4:
        /* <DEDUP_REMOVED lines=14> */
.L_x_22:


//--------------------- .text._ZN7cutlass13device_kernelIN5flash19enable_sm80_to_sm89INS1_16FlashAttnFwdSm80INS1_25CollectiveMainloopFwdSm80ILi8ELi1ELb0EN4cute5tupleIJNS5_1CILi128EEENS7_ILi32EEENS7_ILi256EEEEEELi256ENS_10bfloat16_tEfNS_4arch4Sm80ELb0ELb1ELb1ELb1ELb0ELb1ELb1ELb1EEENS1_21CollectiveEpilogueFwdINS6_IJS8_SA_S9_EEENS6_IJNS7_ILi1EEESI_SI_EEESC_SE_Li256ELb1ELb1ELb1ELb0EEENS1_36VarlenDynamicPersistentTileSchedulerILi128ELi32ELi256ELi256ELb1ELb1ELb0ELb1ELb0ELb1EEEEEEEEEvNT_6ParamsE --------------------------
	.section	.text._ZN7cutlass13device_kernelIN5flash19enable_sm80_to_sm89INS1_16FlashAttnFwdSm80INS1_25CollectiveMainloopFwdSm80ILi8ELi1ELb0EN4cute5tupleIJNS5_1CILi128EEENS7_ILi32EEENS7_ILi256EEEEEELi256ENS_10bfloat16_tEfNS_4arch4Sm80ELb0ELb1ELb1ELb1ELb0ELb1ELb1ELb1EEENS1_21CollectiveEpilogueFwdINS6_IJS8_SA_S9_EEENS6_IJNS7_ILi1EEESI_SI_EEESC_SE_Li256ELb1ELb1ELb1ELb0EEENS1_36VarlenDynamicPersistentTileSchedulerILi128ELi32ELi256ELi256ELb1ELb1ELb0ELb1ELb0ELb1EEEEEEEEEvNT_6ParamsE,"ax",@progbits
	.align	128
.text._ZN7cutlass13device_kernelIN5flash19enable_sm80_to_sm89INS1_16FlashAttnFwdSm80INS1_25CollectiveMainloopFwdSm80ILi8ELi1ELb0EN4cute5tupleIJNS5_1CILi128EEENS7_ILi32EEENS7_ILi256EEEEEELi256ENS_10bfloat16_tEfNS_4arch4Sm80ELb0ELb1ELb1ELb1ELb0ELb1ELb1ELb1EEENS1_21CollectiveEpilogueFwdINS6_IJS8_SA_S9_EEENS6_IJNS7_ILi1EEESI_SI_EEESC_SE_Li256ELb1ELb1ELb1ELb0EEENS1_36VarlenDynamicPersistentTileSchedulerILi128ELi32ELi256ELi256ELb1ELb1ELb0ELb1ELb0ELb1EEEEEEEEEvNT_6ParamsE:
        .type           _ZN7cutlass13device_kernelIN5flash19enable_sm80_to_sm89INS1_16FlashAttnFwdSm80INS1_25CollectiveMainloopFwdSm80ILi8ELi1ELb0EN4cute5tupleIJNS5_1CILi128EEENS7_ILi32EEENS7_ILi256EEEEEELi256ENS_10bfloat16_tEfNS_4arch4Sm80ELb0ELb1ELb1ELb1ELb0ELb1ELb1ELb1EEENS1_21CollectiveEpilogueFwdINS6_IJS8_SA_S9_EEENS6_IJNS7_ILi1EEESI_SI_EEESC_SE_Li256ELb1ELb1ELb1ELb0EEENS1_36VarlenDynamicPersistentTileSchedulerILi128ELi32ELi256ELi256ELb1ELb1ELb0ELb1ELb0ELb1EEEEEEEEEvNT_6ParamsE,@function
        .size           _ZN7cutlass13device_kernelIN5flash19enable_sm80_to_sm89INS1_16FlashAttnFwdSm80INS1_25CollectiveMainloopFwdSm80ILi8ELi1ELb0EN4cute5tupleIJNS5_1CILi128EEENS7_ILi32EEENS7_ILi256EEEEEELi256ENS_10bfloat16_tEfNS_4arch4Sm80ELb0ELb1ELb1ELb1ELb0ELb1ELb1ELb1EEENS1_21CollectiveEpilogueFwdINS6_IJS8_SA_S9_EEENS6_IJNS7_ILi1EEESI_SI_EEESC_SE_Li256ELb1ELb1ELb1ELb0EEENS1_36VarlenDynamicPersistentTileSchedulerILi128ELi32ELi256ELi256ELb1ELb1ELb0ELb1ELb0ELb1EEEEEEEEEvNT_6ParamsE,(.L_x_23 - _ZN7cutlass13device_kernelIN5flash19enable_sm80_to_sm89INS1_16FlashAttnFwdSm80INS1_25CollectiveMainloopFwdSm80ILi8ELi1ELb0EN4cute5tupleIJNS5_1CILi128EEENS7_ILi32EEENS7_ILi256EEEEEELi256ENS_10bfloat16_tEfNS_4arch4Sm80ELb0ELb1ELb1ELb1ELb0ELb1ELb1ELb1EEENS1_21CollectiveEpilogueFwdINS6_IJS8_SA_S9_EEENS6_IJNS7_ILi1EEESI_SI_EEESC_SE_Li256ELb1ELb1ELb1ELb0EEENS1_36VarlenDynamicPersistentTileSchedulerILi128ELi32ELi256ELi256ELb1ELb1ELb0ELb1ELb0ELb1EEEEEEEEEvNT_6ParamsE)
        .other          _ZN7cutlass13device_kernelIN5flash19enable_sm80_to_sm89INS1_16FlashAttnFwdSm80INS1_25CollectiveMainloopFwdSm80ILi8ELi1ELb0EN4cute5tupleIJNS5_1CILi128EEENS7_ILi32EEENS7_ILi256EEEEEELi256ENS_10bfloat16_tEfNS_4arch4Sm80ELb0ELb1ELb1ELb1ELb0ELb1ELb1ELb1EEENS1_21CollectiveEpilogueFwdINS6_IJS8_SA_S9_EEENS6_IJNS7_ILi1EEESI_SI_EEESC_SE_Li256ELb1ELb1ELb1ELb0EEENS1_36VarlenDynamicPersistentTileSchedulerILi128ELi32ELi256ELi256ELb1ELb1ELb0ELb1ELb0ELb1EEEEEEEEEvNT_6ParamsE,@"STO_CUDA_ENTRY STV_DEFAULT"
_ZN7cutlass13device_kernelIN5flash19enable_sm80_to_sm89INS1_16FlashAttnFwdSm80INS1_25CollectiveMainloopFwdSm80ILi8ELi1ELb0EN4cute5tupleIJNS5_1CILi128EEENS7_ILi32EEENS7_ILi256EEEEEELi256ENS_10bfloat16_tEfNS_4arch4Sm80ELb0ELb1ELb1ELb1ELb0ELb1ELb1ELb1EEENS1_21CollectiveEpilogueFwdINS6_IJS8_SA_S9_EEENS6_IJNS7_ILi1EEESI_SI_EEESC_SE_Li256ELb1ELb1ELb1ELb0EEENS1_36VarlenDynamicPersistentTileSchedulerILi128ELi32ELi256ELi256ELb1ELb1ELb0ELb1ELb0ELb1EEEEEEEEEvNT_6ParamsE:
[----:B------:R-:W-:Y:S01]  /*0000*/  LDC R1, c[0x0][0x28] ;  /* 0x00000a00ff017b82 */ /* 0x000fe20000000800 */
[----:B------:R-:W-:Y:S05]  /*0010*/  EXIT ;  /* 0x000000000000794d */ /* 0x000fea0003800000 */
.L_x_5:
        /* <DEDUP_REMOVED lines=14> */
.L_x_23:


//--------------------- .text._ZN7cutlass13device_kernelIN5flash19enable_sm80_to_sm89INS1_16FlashAttnFwdSm80INS1_25CollectiveMainloopFwdSm80ILi8ELi1ELb1EN4cute5tupleIJNS5_1CILi128EEENS7_ILi64EEENS7_ILi256EEEEEELi256ENS_10bfloat16_tEfNS_4arch4Sm80ELb1ELb0ELb1ELb0ELb0ELb0ELb1ELb1EEENS1_21CollectiveEpilogueFwdINS6_IJS8_SA_S9_EEENS6_IJNS7_ILi1EEESI_SI_EEESC_SE_Li256ELb0ELb1ELb1ELb0EEENS1_30DynamicPersistentTileSchedulerILi256ELi256ELb1ELb1ELb0EEEEEEEEEvNT_6ParamsE --------------------------
	.section	.text._ZN7cutlass13device_kernelIN5flash19enable_sm80_to_sm89INS1_16FlashAttnFwdSm80INS1_25CollectiveMainloopFwdSm80ILi8ELi1ELb1EN4cute5tupleIJNS5_1CILi128EEENS7_ILi64EEENS7_ILi256EEEEEELi256ENS_10bfloat16_tEfNS_4arch4Sm80ELb1ELb0ELb1ELb0ELb0ELb0ELb1ELb1EEENS1_21CollectiveEpilogueFwdINS6_IJS8_SA_S9_EEENS6_IJNS7_ILi1EEESI_SI_EEESC_SE_Li256ELb0ELb1ELb1ELb0EEENS1_30DynamicPersistentTileSchedulerILi256ELi256ELb1ELb1ELb0EEEEEEEEEvNT_6ParamsE,"ax",@progbits
	.align	128
.text._ZN7cutlass13device_kernelIN5flash19enable_sm80_to_sm89INS1_16FlashAttnFwdSm80INS1_25CollectiveMainloopFwdSm80ILi8ELi1ELb1EN4cute5tupleIJNS5_1CILi128EEENS7_ILi64EEENS7_ILi256EEEEEELi256ENS_10bfloat16_tEfNS_4arch4Sm80ELb1ELb0ELb1ELb0ELb0ELb0ELb1ELb1EEENS1_21CollectiveEpilogueFwdINS6_IJS8_SA_S9_EEENS6_IJNS7_ILi1EEESI_SI_EEESC_SE_Li256ELb0ELb1ELb1ELb0EEENS1_30DynamicPersistentTileSchedulerILi256ELi256ELb1ELb1ELb0EEEEEEEEEvNT_6ParamsE:
        .type           _ZN7cutlass13device_kernelIN5flash19enable_sm80_to_sm89INS1_16FlashAttnFwdSm80INS1_25CollectiveMainloopFwdSm80ILi8ELi1ELb1EN4cute5tupleIJNS5_1CILi128EEENS7_ILi64EEENS7_ILi256EEEEEELi256ENS_10bfloat16_tEfNS_4arch4Sm80ELb1ELb0ELb1ELb0ELb0ELb0ELb1ELb1EEENS1_21CollectiveEpilogueFwdINS6_IJS8_SA_S9_EEENS6_IJNS7_ILi1EEESI_SI_EEESC_SE_Li256ELb0ELb1ELb1ELb0EEENS1_30DynamicPersistentTileSchedulerILi256ELi256ELb1ELb1ELb0EEEEEEEEEvNT_6ParamsE,@function
        .size           _ZN7cutlass13device_kernelIN5flash19enable_sm80_to_sm89INS1_16FlashAttnFwdSm80INS1_25CollectiveMainloopFwdSm80ILi8ELi1ELb1EN4cute5tupleIJNS5_1CILi128EEENS7_ILi64EEENS7_ILi256EEEEEELi256ENS_10bfloat16_tEfNS_4arch4Sm80ELb1ELb0ELb1ELb0ELb0ELb0ELb1ELb1EEENS1_21CollectiveEpilogueFwdINS6_IJS8_SA_S9_EEENS6_IJNS7_ILi1EEESI_SI_EEESC_SE_Li256ELb0ELb1ELb1ELb0EEENS1_30DynamicPersistentTileSchedulerILi256ELi256ELb1ELb1ELb0EEEEEEEEEvNT_6ParamsE,(.L_x_24 - _ZN7cutlass13device_kernelIN5flash19enable_sm80_to_sm89INS1_16FlashAttnFwdSm80INS1_25CollectiveMainloopFwdSm80ILi8ELi1ELb1EN4cute5tupleIJNS5_1CILi128EEENS7_ILi64EEENS7_ILi256EEEEEELi256ENS_10bfloat16_tEfNS_4arch4Sm80ELb1ELb0ELb1ELb0ELb0ELb0ELb1ELb1EEENS1_21CollectiveEpilogueFwdINS6_IJS8_SA_S9_EEENS6_IJNS7_ILi1EEESI_SI_EEESC_SE_Li256ELb0ELb1ELb1ELb0EEENS1_30DynamicPersistentTileSchedulerILi256ELi256ELb1ELb1ELb0EEEEEEEEEvNT_6ParamsE)
        .other          _ZN7cutlass13device_kernelIN5flash19enable_sm80_to_sm89INS1_16FlashAttnFwdSm80INS1_25CollectiveMainloopFwdSm80ILi8ELi1ELb1EN4cute5tupleIJNS5_1CILi128EEENS7_ILi64EEENS7_ILi256EEEEEELi256ENS_10bfloat16_tEfNS_4arch4Sm80ELb1ELb0ELb1ELb0ELb0ELb0ELb1ELb1EEENS1_21CollectiveEpilogueFwdINS6_IJS8_SA_S9_EEENS6_IJNS7_ILi1EEESI_SI_EEESC_SE_Li256ELb0ELb1ELb1ELb0EEENS1_30DynamicPersistentTileSchedulerILi256ELi256ELb1ELb1ELb0EEEEEEEEEvNT_6ParamsE,@"STO_CUDA_ENTRY STV_DEFAULT"
_ZN7cutlass13device_kernelIN5flash19enable_sm80_to_sm89INS1_16FlashAttnFwdSm80INS1_25CollectiveMainloopFwdSm80ILi8ELi1ELb1EN4cute5tupleIJNS5_1CILi128EEENS7_ILi64EEENS7_ILi256EEEEEELi256ENS_10bfloat16_tEfNS_4arch4Sm80ELb1ELb0ELb1ELb0ELb0ELb0ELb1ELb1EEENS1_21CollectiveEpilogueFwdINS6_IJS8_SA_S9_EEENS6_IJNS7_ILi1EEESI_SI_EEESC_SE_Li256ELb0ELb1ELb1ELb0EEENS1_30DynamicPersistentTileSchedulerILi256ELi256ELb1ELb1ELb0EEEEEEEEEvNT_6ParamsE:
[----:B------:R-:W-:Y:S01]  /*0000*/  LDC R1, c[0x0][0x28] ;  /* 0x00000a00ff017b82 */ /* 0x000fe20000000800 */
[----:B------:R-:W-:Y:S05]  /*0010*/  EXIT ;  /* 0x000000000000794d */ /* 0x000fea0003800000 */
.L_x_6:
        /* <DEDUP_REMOVED lines=14> */
.L_x_24:


//--------------------- .text._ZN7cutlass13device_kernelIN5flash19enable_sm80_to_sm89INS1_16FlashAttnFwdSm80INS1_25CollectiveMainloopFwdSm80ILi8ELi1ELb1EN4cute5tupleIJNS5_1CILi128EEENS7_ILi48EEENS7_ILi256EEEEEELi256ENS_10bfloat16_tEfNS_4arch4Sm80ELb1ELb0ELb1ELb1ELb0ELb0ELb1ELb1EEENS1_21CollectiveEpilogueFwdINS6_IJS8_SA_S9_EEENS6_IJNS7_ILi1EEESI_SI_EEESC_SE_Li256ELb1ELb1ELb1ELb0EEENS1_36VarlenDynamicPersistentTileSchedulerILi128ELi48ELi256ELi256ELb1ELb1ELb0ELb1ELb1ELb1EEEEEEEEEvNT_6ParamsE --------------------------
	.section	.text._ZN7cutlass13device_kernelIN5flash19enable_sm80_to_sm89INS1_16FlashAttnFwdSm80INS1_25CollectiveMainloopFwdSm80ILi8ELi1ELb1EN4cute5tupleIJNS5_1CILi128EEENS7_ILi48EEENS7_ILi256EEEEEELi256ENS_10bfloat16_tEfNS_4arch4Sm80ELb1ELb0ELb1ELb1ELb0ELb0ELb1ELb1EEENS1_21CollectiveEpilogueFwdINS6_IJS8_SA_S9_EEENS6_IJNS7_ILi1EEESI_SI_EEESC_SE_Li256ELb1ELb1ELb1ELb0EEENS1_36VarlenDynamicPersistentTileSchedulerILi128ELi48ELi256ELi256ELb1ELb1ELb0ELb1ELb1ELb1EEEEEEEEEvNT_6ParamsE,"ax",@progbits
	.align	128
.text._ZN7cutlass13device_kernelIN5flash19enable_sm80_to_sm89INS1_16FlashAttnFwdSm80INS1_25CollectiveMainloopFwdSm80ILi8ELi1ELb1EN4cute5tupleIJNS5_1CILi128EEENS7_ILi48EEENS7_ILi256EEEEEELi256ENS_10bfloat16_tEfNS_4arch4Sm80ELb1ELb0ELb1ELb1ELb0ELb0ELb1ELb1EEENS1_21CollectiveEpilogueFwdINS6_IJS8_SA_S9_EEENS6_IJNS7_ILi1EEESI_SI_EEESC_SE_Li256ELb1ELb1ELb1ELb0EEENS1_36VarlenDynamicPersistentTileSchedulerILi128ELi48ELi256ELi256ELb1ELb1ELb0ELb1ELb1ELb1EEEEEEEEEvNT_6ParamsE:
        .type           _ZN7cutlass13device_kernelIN5flash19enable_sm80_to_sm89INS1_16FlashAttnFwdSm80INS1_25CollectiveMainloopFwdSm80ILi8ELi1ELb1EN4cute5tupleIJNS5_1CILi128EEENS7_ILi48EEENS7_ILi256EEEEEELi256ENS_10bfloat16_tEfNS_4arch4Sm80ELb1ELb0ELb1ELb1ELb0ELb0ELb1ELb1EEENS1_21CollectiveEpilogueFwdINS6_IJS8_SA_S9_EEENS6_IJNS7_ILi1EEESI_SI_EEESC_SE_Li256ELb1ELb1ELb1ELb0EEENS1_36VarlenDynamicPersistentTileSchedulerILi128ELi48ELi256ELi256ELb1ELb1ELb0ELb1ELb1ELb1EEEEEEEEEvNT_6ParamsE,@function
        .size           _ZN7cutlass13device_kernelIN5flash19enable_sm80_to_sm89INS1_16FlashAttnFwdSm80INS1_25CollectiveMainloopFwdSm80ILi8ELi1ELb1EN4cute5tupleIJNS5_1CILi128EEENS7_ILi48EEENS7_ILi256EEEEEELi256ENS_10bfloat16_tEfNS_4arch4Sm80ELb1ELb0ELb1ELb1ELb0ELb0ELb1ELb1EEENS1_21CollectiveEpilogueFwdINS6_IJS8_SA_S9_EEENS6_IJNS7_ILi1EEESI_SI_EEESC_SE_Li256ELb1ELb1ELb1ELb0EEENS1_36VarlenDynamicPersistentTileSchedulerILi128ELi48ELi256ELi256ELb1ELb1ELb0ELb1ELb1ELb1EEEEEEEEEvNT_6ParamsE,(.L_x_25 - _ZN7cutlass13device_kernelIN5flash19enable_sm80_to_sm89INS1_16FlashAttnFwdSm80INS1_25CollectiveMainloopFwdSm80ILi8ELi1ELb1EN4cute5tupleIJNS5_1CILi128EEENS7_ILi48EEENS7_ILi256EEEEEELi256ENS_10bfloat16_tEfNS_4arch4Sm80ELb1ELb0ELb1ELb1ELb0ELb0ELb1ELb1EEENS1_21CollectiveEpilogueFwdINS6_IJS8_SA_S9_EEENS6_IJNS7_ILi1EEESI_SI_EEESC_SE_Li256ELb1ELb1ELb1ELb0EEENS1_36VarlenDynamicPersistentTileSchedulerILi128ELi48ELi256ELi256ELb1ELb1ELb0ELb1ELb1ELb1EEEEEEEEEvNT_6ParamsE)
        .other          _ZN7cutlass13device_kernelIN5flash19enable_sm80_to_sm89INS1_16FlashAttnFwdSm80INS1_25CollectiveMainloopFwdSm80ILi8ELi1ELb1EN4cute5tupleIJNS5_1CILi128EEENS7_ILi48EEENS7_ILi256EEEEEELi256ENS_10bfloat16_tEfNS_4arch4Sm80ELb1ELb0ELb1ELb1ELb0ELb0ELb1ELb1EEENS1_21CollectiveEpilogueFwdINS6_IJS8_SA_S9_EEENS6_IJNS7_ILi1EEESI_SI_EEESC_SE_Li256ELb1ELb1ELb1ELb0EEENS1_36VarlenDynamicPersistentTileSchedulerILi128ELi48ELi256ELi256ELb1ELb1ELb0ELb1ELb1ELb1EEEEEEEEEvNT_6ParamsE,@"STO_CUDA_ENTRY STV_DEFAULT"
_ZN7cutlass13device_kernelIN5flash19enable_sm80_to_sm89INS1_16FlashAttnFwdSm80INS1_25CollectiveMainloopFwdSm80ILi8ELi1ELb1EN4cute5tupleIJNS5_1CILi128EEENS7_ILi48EEENS7_ILi256EEEEEELi256ENS_10bfloat16_tEfNS_4arch4Sm80ELb1ELb0ELb1ELb1ELb0ELb0ELb1ELb1EEENS1_21CollectiveEpilogueFwdINS6_IJS8_SA_S9_EEENS6_IJNS7_ILi1EEESI_SI_EEESC_SE_Li256ELb1ELb1ELb1ELb0EEENS1_36VarlenDynamicPersistentTileSchedulerILi128ELi48ELi256ELi256ELb1ELb1ELb0ELb1ELb1ELb1EEEEEEEEEvNT_6ParamsE:
[----:B------:R-:W-:Y:S01]  /*0000*/  LDC R1, c[0x0][0x28] ;  /* 0x00000a00ff017b82 */ /* 0x000fe20000000800 */
[----:B------:R-:W-:Y:S05]  /*0010*/  EXIT ;  /* 0x000000000000794d */ /* 0x000fea0003800000 */
.L_x_7:
        /* <DEDUP_REMOVED lines=14> */
.L_x_25:


//--------------------- .text._ZN7cutlass13device_kernelIN5flash19enable_sm80_to_sm89INS1_16FlashAttnFwdSm80INS1_25CollectiveMainloopFwdSm80ILi8ELi1ELb0EN4cute5tupleIJNS5_1CILi128EEENS7_ILi32EEENS7_ILi256EEEEEELi256ENS_10bfloat16_tEfNS_4arch4Sm80ELb1ELb0ELb1ELb1ELb0ELb1ELb1ELb1EEENS1_21CollectiveEpilogueFwdINS6_IJS8_SA_S9_EEENS6_IJNS7_ILi1EEESI_SI_EEESC_SE_Li256ELb1ELb1ELb1ELb0EEENS1_36VarlenDynamicPersistentTileSchedulerILi128ELi32ELi256ELi256ELb1ELb1ELb0ELb1ELb1ELb1EEEEEEEEEvNT_6ParamsE --------------------------
	.section	.text._ZN7cutlass13device_kernelIN5flash19enable_sm80_to_sm89INS1_16FlashAttnFwdSm80INS1_25CollectiveMainloopFwdSm80ILi8ELi1ELb0EN4cute5tupleIJNS5_1CILi128EEENS7_ILi32EEENS7_ILi256EEEEEELi256ENS_10bfloat16_tEfNS_4arch4Sm80ELb1ELb0ELb1ELb1ELb0ELb1ELb1ELb1EEENS1_21CollectiveEpilogueFwdINS6_IJS8_SA_S9_EEENS6_IJNS7_ILi1EEESI_SI_EEESC_SE_Li256ELb1ELb1ELb1ELb0EEENS1_36VarlenDynamicPersistentTileSchedulerILi128ELi32ELi256ELi256ELb1ELb1ELb0ELb1ELb1ELb1EEEEEEEEEvNT_6ParamsE,"ax",@progbits
	.align	128
.text._ZN7cutlass13device_kernelIN5flash19enable_sm80_to_sm89INS1_16FlashAttnFwdSm80INS1_25CollectiveMainloopFwdSm80ILi8ELi1ELb0EN4cute5tupleIJNS5_1CILi128EEENS7_ILi32EEENS7_ILi256EEEEEELi256ENS_10bfloat16_tEfNS_4arch4Sm80ELb1ELb0ELb1ELb1ELb0ELb1ELb1ELb1EEENS1_21CollectiveEpilogueFwdINS6_IJS8_SA_S9_EEENS6_IJNS7_ILi1EEESI_SI_EEESC_SE_Li256ELb1ELb1ELb1ELb0EEENS1_36VarlenDynamicPersistentTileSchedulerILi128ELi32ELi256ELi256ELb1ELb1ELb0ELb1ELb1ELb1EEEEEEEEEvNT_6ParamsE:
        .type           _ZN7cutlass13device_kernelIN5flash19enable_sm80_to_sm89INS1_16FlashAttnFwdSm80INS1_25CollectiveMainloopFwdSm80ILi8ELi1ELb0EN4cute5tupleIJNS5_1CILi128EEENS7_ILi32EEENS7_ILi256EEEEEELi256ENS_10bfloat16_tEfNS_4arch4Sm80ELb1ELb0ELb1ELb1ELb0ELb1ELb1ELb1EEENS1_21CollectiveEpilogueFwdINS6_IJS8_SA_S9_EEENS6_IJNS7_ILi1EEESI_SI_EEESC_SE_Li256ELb1ELb1ELb1ELb0EEENS1_36VarlenDynamicPersistentTileSchedulerILi128ELi32ELi256ELi256ELb1ELb1ELb0ELb1ELb1ELb1EEEEEEEEEvNT_6ParamsE,@function
        .size           _ZN7cutlass13device_kernelIN5flash19enable_sm80_to_sm89INS1_16FlashAttnFwdSm80INS1_25CollectiveMainloopFwdSm80ILi8ELi1ELb0EN4cute5tupleIJNS5_1CILi128EEENS7_ILi32EEENS7_ILi256EEEEEELi256ENS_10bfloat16_tEfNS_4arch4Sm80ELb1ELb0ELb1ELb1ELb0ELb1ELb1ELb1EEENS1_21CollectiveEpilogueFwdINS6_IJS8_SA_S9_EEENS6_IJNS7_ILi1EEESI_SI_EEESC_SE_Li256ELb1ELb1ELb1ELb0EEENS1_36VarlenDynamicPersistentTileSchedulerILi128ELi32ELi256ELi256ELb1ELb1ELb0ELb1ELb1ELb1EEEEEEEEEvNT_6ParamsE,(.L_x_26 - _ZN7cutlass13device_kernelIN5flash19enable_sm80_to_sm89INS1_16FlashAttnFwdSm80INS1_25CollectiveMainloopFwdSm80ILi8ELi1ELb0EN4cute5tupleIJNS5_1CILi128EEENS7_ILi32EEENS7_ILi256EEEEEELi256ENS_10bfloat16_tEfNS_4arch4Sm80ELb1ELb0ELb1ELb1ELb0ELb1ELb1ELb1EEENS1_21CollectiveEpilogueFwdINS6_IJS8_SA_S9_EEENS6_IJNS7_ILi1EEESI_SI_EEESC_SE_Li256ELb1ELb1ELb1ELb0EEENS1_36VarlenDynamicPersistentTileSchedulerILi128ELi32ELi256ELi256ELb1ELb1ELb0ELb1ELb1ELb1EEEEEEEEEvNT_6ParamsE)
        .other          _ZN7cutlass13device_kernelIN5flash19enable_sm80_to_sm89INS1_16FlashAttnFwdSm80INS1_25CollectiveMainloopFwdSm80ILi8ELi1ELb0EN4cute5tupleIJNS5_1CILi128EEENS7_ILi32EEENS7_ILi256EEEEEELi256ENS_10bfloat16_tEfNS_4arch4Sm80ELb1ELb0ELb1ELb1ELb0ELb1ELb1ELb1EEENS1_21CollectiveEpilogueFwdINS6_IJS8_SA_S9_EEENS6_IJNS7_ILi1EEESI_SI_EEESC_SE_Li256ELb1ELb1ELb1ELb0EEENS1_36VarlenDynamicPersistentTileSchedulerILi128ELi32ELi256ELi256ELb1ELb1ELb0ELb1ELb1ELb1EEEEEEEEEvNT_6ParamsE,@"STO_CUDA_ENTRY STV_DEFAULT"
_ZN7cutlass13device_kernelIN5flash19enable_sm80_to_sm89INS1_16FlashAttnFwdSm80INS1_25CollectiveMainloopFwdSm80ILi8ELi1ELb0EN4cute5tupleIJNS5_1CILi128EEENS7_ILi32EEENS7_ILi256EEEEEELi256ENS_10bfloat16_tEfNS_4arch4Sm80ELb1ELb0ELb1ELb1ELb0ELb1ELb1ELb1EEENS1_21CollectiveEpilogueFwdINS6_IJS8_SA_S9_EEENS6_IJNS7_ILi1EEESI_SI_EEESC_SE_Li256ELb1ELb1ELb1ELb0EEENS1_36VarlenDynamicPersistentTileSchedulerILi128ELi32ELi256ELi256ELb1ELb1ELb0ELb1ELb1ELb1EEEEEEEEEvNT_6ParamsE:
[----:B------:R-:W-:Y:S01]  /*0000*/  LDC R1, c[0x0][0x28] ;  /* 0x00000a00ff017b82 */ /* 0x000fe20000000800 */
[----:B------:R-:W-:Y:S05]  /*0010*/  EXIT ;  /* 0x000000000000794d */ /* 0x000fea0003800000 */
.L_x_8:
        /* <DEDUP_REMOVED lines=14> */
.L_x_26:


//--------------------- .text._ZN7cutlass13device_kernelIN5flash19enable_sm80_to_sm89INS1_16FlashAttnFwdSm80INS1_25CollectiveMainloopFwdSm80ILi8ELi1ELb0EN4cute5tupleIJNS5_1CILi128EEENS7_ILi96EEENS7_ILi256EEEEEELi256ENS_10bfloat16_tEfNS_4arch4Sm80ELb0ELb0ELb1ELb0ELb0ELb0ELb1ELb1EEENS1_21CollectiveEpilogueFwdINS6_IJS8_SA_S9_EEENS6_IJNS7_ILi1EEESI_SI_EEESC_SE_Li256ELb0ELb1ELb1ELb0EEENS1_19SingleTileSchedulerILb0ELb1ELb1ELi128EEEEEEEEEvNT_6ParamsE --------------------------
	.section	.text._ZN7cutlass13device_kernelIN5flash19enable_sm80_to_sm89INS1_16FlashAttnFwdSm80INS1_25CollectiveMainloopFwdSm80ILi8ELi1ELb0EN4cute5tupleIJNS5_1CILi128EEENS7_ILi96EEENS7_ILi256EEEEEELi256ENS_10bfloat16_tEfNS_4arch4Sm80ELb0ELb0ELb1ELb0ELb0ELb0ELb1ELb1EEENS1_21CollectiveEpilogueFwdINS6_IJS8_SA_S9_EEENS6_IJNS7_ILi1EEESI_SI_EEESC_SE_Li256ELb0ELb1ELb1ELb0EEENS1_19SingleTileSchedulerILb0ELb1ELb1ELi128EEEEEEEEEvNT_6ParamsE,"ax",@progbits
	.align	128
.text._ZN7cutlass13device_kernelIN5flash19enable_sm80_to_sm89INS1_16FlashAttnFwdSm80INS1_25CollectiveMainloopFwdSm80ILi8ELi1ELb0EN4cute5tupleIJNS5_1CILi128EEENS7_ILi96EEENS7_ILi256EEEEEELi256ENS_10bfloat16_tEfNS_4arch4Sm80ELb0ELb0ELb1ELb0ELb0ELb0ELb1ELb1EEENS1_21CollectiveEpilogueFwdINS6_IJS8_SA_S9_EEENS6_IJNS7_ILi1EEESI_SI_EEESC_SE_Li256ELb0ELb1ELb1ELb0EEENS1_19SingleTileSchedulerILb0ELb1ELb1ELi128EEEEEEEEEvNT_6ParamsE:
        .type           _ZN7cutlass13device_kernelIN5flash19enable_sm80_to_sm89INS1_16FlashAttnFwdSm80INS1_25CollectiveMainloopFwdSm80ILi8ELi1ELb0EN4cute5tupleIJNS5_1CILi128EEENS7_ILi96EEENS7_ILi256EEEEEELi256ENS_10bfloat16_tEfNS_4arch4Sm80ELb0ELb0ELb1ELb0ELb0ELb0ELb1ELb1EEENS1_21CollectiveEpilogueFwdINS6_IJS8_SA_S9_EEENS6_IJNS7_ILi1EEESI_SI_EEESC_SE_Li256ELb0ELb1ELb1ELb0EEENS1_19SingleTileSchedulerILb0ELb1ELb1ELi128EEEEEEEEEvNT_6ParamsE,@function
        .size           _ZN7cutlass13device_kernelIN5flash19enable_sm80_to_sm89INS1_16FlashAttnFwdSm80INS1_25CollectiveMainloopFwdSm80ILi8ELi1ELb0EN4cute5tupleIJNS5_1CILi128EEENS7_ILi96EEENS7_ILi256EEEEEELi256ENS_10bfloat16_tEfNS_4arch4Sm80ELb0ELb0ELb1ELb0ELb0ELb0ELb1ELb1EEENS1_21CollectiveEpilogueFwdINS6_IJS8_SA_S9_EEENS6_IJNS7_ILi1EEESI_SI_EEESC_SE_Li256ELb0ELb1ELb1ELb0EEENS1_19SingleTileSchedulerILb0ELb1ELb1ELi128EEEEEEEEEvNT_6ParamsE,(.L_x_27 - _ZN7cutlass13device_kernelIN5flash19enable_sm80_to_sm89INS1_16FlashAttnFwdSm80INS1_25CollectiveMainloopFwdSm80ILi8ELi1ELb0EN4cute5tupleIJNS5_1CILi128EEENS7_ILi96EEENS7_ILi256EEEEEELi256ENS_10bfloat16_tEfNS_4arch4Sm80ELb0ELb0ELb1ELb0ELb0ELb0ELb1ELb1EEENS1_21CollectiveEpilogueFwdINS6_IJS8_SA_S9_EEENS6_IJNS7_ILi1EEESI_SI_EEESC_SE_Li256ELb0ELb1ELb1ELb0EEENS1_19SingleTileSchedulerILb0ELb1ELb1ELi128EEEEEEEEEvNT_6ParamsE)
        .other          _ZN7cutlass13device_kernelIN5flash19enable_sm80_to_sm89INS1_16FlashAttnFwdSm80INS1_25CollectiveMainloopFwdSm80ILi8ELi1ELb0EN4cute5tupleIJNS5_1CILi128EEENS7_ILi96EEENS7_ILi256EEEEEELi256ENS_10bfloat16_tEfNS_4arch4Sm80ELb0ELb0ELb1ELb0ELb0ELb0ELb1ELb1EEENS1_21CollectiveEpilogueFwdINS6_IJS8_SA_S9_EEENS6_IJNS7_ILi1EEESI_SI_EEESC_SE_Li256ELb0ELb1ELb1ELb0EEENS1_19SingleTileSchedulerILb0ELb1ELb1ELi128EEEEEEEEEvNT_6ParamsE,@"STO_CUDA_ENTRY STV_DEFAULT"
_ZN7cutlass13device_kernelIN5flash19enable_sm80_to_sm89INS1_16FlashAttnFwdSm80INS1_25CollectiveMainloopFwdSm80ILi8ELi1ELb0EN4cute5tupleIJNS5_1CILi128EEENS7_ILi96EEENS7_ILi256EEEEEELi256ENS_10bfloat16_tEfNS_4arch4Sm80ELb0ELb0ELb1ELb0ELb0ELb0ELb1ELb1EEENS1_21CollectiveEpilogueFwdINS6_IJS8_SA_S9_EEENS6_IJNS7_ILi1EEESI_SI_EEESC_SE_Li256ELb0ELb1ELb1ELb0EEENS1_19SingleTileSchedulerILb0ELb1ELb1ELi128EEEEEEEEEvNT_6ParamsE:
[----:B------:R-:W-:Y:S01]  /*0000*/  LDC R1, c[0x0][0x28] ;  /* 0x00000a00ff017b82 */ /* 0x000fe20000000800 */
[----:B------:R-:W-:Y:S05]  /*0010*/  EXIT ;  /* 0x000000000000794d */ /* 0x000fea0003800000 */
.L_x_9:
        /* <DEDUP_REMOVED lines=14> */
.L_x_27:


//--------------------- .text._ZN7cutlass13device_kernelIN5flash19enable_sm80_to_sm89INS1_16FlashAttnFwdSm80INS1_25CollectiveMainloopFwdSm80ILi8ELi1ELb0EN4cute5tupleIJNS5_1CILi128EEENS7_ILi64EEENS7_ILi256EEEEEELi256ENS_10bfloat16_tEfNS_4arch4Sm80ELb0ELb0ELb1ELb1ELb0ELb0ELb1ELb1EEENS1_21CollectiveEpilogueFwdINS6_IJS8_SA_S9_EEENS6_IJNS7_ILi1EEESI_SI_EEESC_SE_Li256ELb1ELb1ELb1ELb0EEENS1_36VarlenDynamicPersistentTileSchedulerILi128ELi64ELi256ELi256ELb1ELb1ELb0ELb0ELb1ELb1EEEEEEEEEvNT_6ParamsE --------------------------
	.section	.text._ZN7cutlass13device_kernelIN5flash19enable_sm80_to_sm89INS1_16FlashAttnFwdSm80INS1_25CollectiveMainloopFwdSm80ILi8ELi1ELb0EN4cute5tupleIJNS5_1CILi128EEENS7_ILi64EEENS7_ILi256EEEEEELi256ENS_10bfloat16_tEfNS_4arch4Sm80ELb0ELb0ELb1ELb1ELb0ELb0ELb1ELb1EEENS1_21CollectiveEpilogueFwdINS6_IJS8_SA_S9_EEENS6_IJNS7_ILi1EEESI_SI_EEESC_SE_Li256ELb1ELb1ELb1ELb0EEENS1_36VarlenDynamicPersistentTileSchedulerILi128ELi64ELi256ELi256ELb1ELb1ELb0ELb0ELb1ELb1EEEEEEEEEvNT_6ParamsE,"ax",@progbits
	.align	128
.text._ZN7cutlass13device_kernelIN5flash19enable_sm80_to_sm89INS1_16FlashAttnFwdSm80INS1_25CollectiveMainloopFwdSm80ILi8ELi1ELb0EN4cute5tupleIJNS5_1CILi128EEENS7_ILi64EEENS7_ILi256EEEEEELi256ENS_10bfloat16_tEfNS_4arch4Sm80ELb0ELb0ELb1ELb1ELb0ELb0ELb1ELb1EEENS1_21CollectiveEpilogueFwdINS6_IJS8_SA_S9_EEENS6_IJNS7_ILi1EEESI_SI_EEESC_SE_Li256ELb1ELb1ELb1ELb0EEENS1_36VarlenDynamicPersistentTileSchedulerILi128ELi64ELi256ELi256ELb1ELb1ELb0ELb0ELb1ELb1EEEEEEEEEvNT_6ParamsE:
        .type           _ZN7cutlass13device_kernelIN5flash19enable_sm80_to_sm89INS1_16FlashAttnFwdSm80INS1_25CollectiveMainloopFwdSm80ILi8ELi1ELb0EN4cute5tupleIJNS5_1CILi128EEENS7_ILi64EEENS7_ILi256EEEEEELi256ENS_10bfloat16_tEfNS_4arch4Sm80ELb0ELb0ELb1ELb1ELb0ELb0ELb1ELb1EEENS1_21CollectiveEpilogueFwdINS6_IJS8_SA_S9_EEENS6_IJNS7_ILi1EEESI_SI_EEESC_SE_Li256ELb1ELb1ELb1ELb0EEENS1_36VarlenDynamicPersistentTileSchedulerILi128ELi64ELi256ELi256ELb1ELb1ELb0ELb0ELb1ELb1EEEEEEEEEvNT_6ParamsE,@function
        .size           _ZN7cutlass13device_kernelIN5flash19enable_sm80_to_sm89INS1_16FlashAttnFwdSm80INS1_25CollectiveMainloopFwdSm80ILi8ELi1ELb0EN4cute5tupleIJNS5_1CILi128EEENS7_ILi64EEENS7_ILi256EEEEEELi256ENS_10bfloat16_tEfNS_4arch4Sm80ELb0ELb0ELb1ELb1ELb0ELb0ELb1ELb1EEENS1_21CollectiveEpilogueFwdINS6_IJS8_SA_S9_EEENS6_IJNS7_ILi1EEESI_SI_EEESC_SE_Li256ELb1ELb1ELb1ELb0EEENS1_36VarlenDynamicPersistentTileSchedulerILi128ELi64ELi256ELi256ELb1ELb1ELb0ELb0ELb1ELb1EEEEEEEEEvNT_6ParamsE,(.L_x_28 - _ZN7cutlass13device_kernelIN5flash19enable_sm80_to_sm89INS1_16FlashAttnFwdSm80INS1_25CollectiveMainloopFwdSm80ILi8ELi1ELb0EN4cute5tupleIJNS5_1CILi128EEENS7_ILi64EEENS7_ILi256EEEEEELi256ENS_10bfloat16_tEfNS_4arch4Sm80ELb0ELb0ELb1ELb1ELb0ELb0ELb1ELb1EEENS1_21CollectiveEpilogueFwdINS6_IJS8_SA_S9_EEENS6_IJNS7_ILi1EEESI_SI_EEESC_SE_Li256ELb1ELb1ELb1ELb0EEENS1_36VarlenDynamicPersistentTileSchedulerILi128ELi64ELi256ELi256ELb1ELb1ELb0ELb0ELb1ELb1EEEEEEEEEvNT_6ParamsE)
        .other          _ZN7cutlass13device_kernelIN5flash19enable_sm80_to_sm89INS1_16FlashAttnFwdSm80INS1_25CollectiveMainloopFwdSm80ILi8ELi1ELb0EN4cute5tupleIJNS5_1CILi128EEENS7_ILi64EEENS7_ILi256EEEEEELi256ENS_10bfloat16_tEfNS_4arch4Sm80ELb0ELb0ELb1ELb1ELb0ELb0ELb1ELb1EEENS1_21CollectiveEpilogueFwdINS6_IJS8_SA_S9_EEENS6_IJNS7_ILi1EEESI_SI_EEESC_SE_Li256ELb1ELb1ELb1ELb0EEENS1_36VarlenDynamicPersistentTileSchedulerILi128ELi64ELi256ELi256ELb1ELb1ELb0ELb0ELb1ELb1EEEEEEEEEvNT_6ParamsE,@"STO_CUDA_ENTRY STV_DEFAULT"
_ZN7cutlass13device_kernelIN5flash19enable_sm80_to_sm89INS1_16FlashAttnFwdSm80INS1_25CollectiveMainloopFwdSm80ILi8ELi1ELb0EN4cute5tupleIJNS5_1CILi128EEENS7_ILi64EEENS7_ILi256EEEEEELi256ENS_10bfloat16_tEfNS_4arch4Sm80ELb0ELb0ELb1ELb1ELb0ELb0ELb1ELb1EEENS1_21CollectiveEpilogueFwdINS6_IJS8_SA_S9_EEENS6_IJNS7_ILi1EEESI_SI_EEESC_SE_Li256ELb1ELb1ELb1ELb0EEENS1_36VarlenDynamicPersistentTileSchedulerILi128ELi64ELi256ELi256ELb1ELb1ELb0ELb0ELb1ELb1EEEEEEEEEvNT_6ParamsE:
[----:B------:R-:W-:Y:S01]  /*0000*/  LDC R1, c[0x0][0x28] ;  /* 0x00000a00ff017b82 */ /* 0x000fe20000000800 */
[----:B------:R-:W-:Y:S05]  /*0010*/  EXIT ;  /* 0x000000000000794d */ /* 0x000fea0003800000 */
.L_x_10:
        /* <DEDUP_REMOVED lines=14> */
.L_x_28:


//--------------------- .text._ZN7cutlass13device_kernelIN5flash19enable_sm80_to_sm89INS1_16FlashAttnFwdSm80INS1_25CollectiveMainloopFwdSm80ILi8ELi1ELb0EN4cute5tupleIJNS5_1CILi128EEENS7_ILi48EEENS7_ILi256EEEEEELi256ENS_10bfloat16_tEfNS_4arch4Sm80ELb0ELb0ELb1ELb1ELb0ELb1ELb1ELb1EEENS1_21CollectiveEpilogueFwdINS6_IJS8_SA_S9_EEENS6_IJNS7_ILi1EEESI_SI_EEESC_SE_Li256ELb1ELb1ELb1ELb0EEENS1_36VarlenDynamicPersistentTileSchedulerILi128ELi48ELi256ELi256ELb1ELb1ELb0ELb0ELb1ELb1EEEEEEEEEvNT_6ParamsE --------------------------
	.section	.text._ZN7cutlass13device_kernelIN5flash19enable_sm80_to_sm89INS1_16FlashAttnFwdSm80INS1_25CollectiveMainloopFwdSm80ILi8ELi1ELb0EN4cute5tupleIJNS5_1CILi128EEENS7_ILi48EEENS7_ILi256EEEEEELi256ENS_10bfloat16_tEfNS_4arch4Sm80ELb0ELb0ELb1ELb1ELb0ELb1ELb1ELb1EEENS1_21CollectiveEpilogueFwdINS6_IJS8_SA_S9_EEENS6_IJNS7_ILi1EEESI_SI_EEESC_SE_Li256ELb1ELb1ELb1ELb0EEENS1_36VarlenDynamicPersistentTileSchedulerILi128ELi48ELi256ELi256ELb1ELb1ELb0ELb0ELb1ELb1EEEEEEEEEvNT_6ParamsE,"ax",@progbits
	.align	128
.text._ZN7cutlass13device_kernelIN5flash19enable_sm80_to_sm89INS1_16FlashAttnFwdSm80INS1_25CollectiveMainloopFwdSm80ILi8ELi1ELb0EN4cute5tupleIJNS5_1CILi128EEENS7_ILi48EEENS7_ILi256EEEEEELi256ENS_10bfloat16_tEfNS_4arch4Sm80ELb0ELb0ELb1ELb1ELb0ELb1ELb1ELb1EEENS1_21CollectiveEpilogueFwdINS6_IJS8_SA_S9_EEENS6_IJNS7_ILi1EEESI_SI_EEESC_SE_Li256ELb1ELb1ELb1ELb0EEENS1_36VarlenDynamicPersistentTileSchedulerILi128ELi48ELi256ELi256ELb1ELb1ELb0ELb0ELb1ELb1EEEEEEEEEvNT_6ParamsE:
        .type           _ZN7cutlass13device_kernelIN5flash19enable_sm80_to_sm89INS1_16FlashAttnFwdSm80INS1_25CollectiveMainloopFwdSm80ILi8ELi1ELb0EN4cute5tupleIJNS5_1CILi128EEENS7_ILi48EEENS7_ILi256EEEEEELi256ENS_10bfloat16_tEfNS_4arch4Sm80ELb0ELb0ELb1ELb1ELb0ELb1ELb1ELb1EEENS1_21CollectiveEpilogueFwdINS6_IJS8_SA_S9_EEENS6_IJNS7_ILi1EEESI_SI_EEESC_SE_Li256ELb1ELb1ELb1ELb0EEENS1_36VarlenDynamicPersistentTileSchedulerILi128ELi48ELi256ELi256ELb1ELb1ELb0ELb0ELb1ELb1EEEEEEEEEvNT_6ParamsE,@function
        .size           _ZN7cutlass13device_kernelIN5flash19enable_sm80_to_sm89INS1_16FlashAttnFwdSm80INS1_25CollectiveMainloopFwdSm80ILi8ELi1ELb0EN4cute5tupleIJNS5_1CILi128EEENS7_ILi48EEENS7_ILi256EEEEEELi256ENS_10bfloat16_tEfNS_4arch4Sm80ELb0ELb0ELb1ELb1ELb0ELb1ELb1ELb1EEENS1_21CollectiveEpilogueFwdINS6_IJS8_SA_S9_EEENS6_IJNS7_ILi1EEESI_SI_EEESC_SE_Li256ELb1ELb1ELb1ELb0EEENS1_36VarlenDynamicPersistentTileSchedulerILi128ELi48ELi256ELi256ELb1ELb1ELb0ELb0ELb1ELb1EEEEEEEEEvNT_6ParamsE,(.L_x_29 - _ZN7cutlass13device_kernelIN5flash19enable_sm80_to_sm89INS1_16FlashAttnFwdSm80INS1_25CollectiveMainloopFwdSm80ILi8ELi1ELb0EN4cute5tupleIJNS5_1CILi128EEENS7_ILi48EEENS7_ILi256EEEEEELi256ENS_10bfloat16_tEfNS_4arch4Sm80ELb0ELb0ELb1ELb1ELb0ELb1ELb1ELb1EEENS1_21CollectiveEpilogueFwdINS6_IJS8_SA_S9_EEENS6_IJNS7_ILi1EEESI_SI_EEESC_SE_Li256ELb1ELb1ELb1ELb0EEENS1_36VarlenDynamicPersistentTileSchedulerILi128ELi48ELi256ELi256ELb1ELb1ELb0ELb0ELb1ELb1EEEEEEEEEvNT_6ParamsE)
        .other          _ZN7cutlass13device_kernelIN5flash19enable_sm80_to_sm89INS1_16FlashAttnFwdSm80INS1_25CollectiveMainloopFwdSm80ILi8ELi1ELb0EN4cute5tupleIJNS5_1CILi128EEENS7_ILi48EEENS7_ILi256EEEEEELi256ENS_10bfloat16_tEfNS_4arch4Sm80ELb0ELb0ELb1ELb1ELb0ELb1ELb1ELb1EEENS1_21CollectiveEpilogueFwdINS6_IJS8_SA_S9_EEENS6_IJNS7_ILi1EEESI_SI_EEESC_SE_Li256ELb1ELb1ELb1ELb0EEENS1_36VarlenDynamicPersistentTileSchedulerILi128ELi48ELi256ELi256ELb1ELb1ELb0ELb0ELb1ELb1EEEEEEEEEvNT_6ParamsE,@"STO_CUDA_ENTRY STV_DEFAULT"
_ZN7cutlass13device_kernelIN5flash19enable_sm80_to_sm89INS1_16FlashAttnFwdSm80INS1_25CollectiveMainloopFwdSm80ILi8ELi1ELb0EN4cute5tupleIJNS5_1CILi128EEENS7_ILi48EEENS7_ILi256EEEEEELi256ENS_10bfloat16_tEfNS_4arch4Sm80ELb0ELb0ELb1ELb1ELb0ELb1ELb1ELb1EEENS1_21CollectiveEpilogueFwdINS6_IJS8_SA_S9_EEENS6_IJNS7_ILi1EEESI_SI_EEESC_SE_Li256ELb1ELb1ELb1ELb0EEENS1_36VarlenDynamicPersistentTileSchedulerILi128ELi48ELi256ELi256ELb1ELb1ELb0ELb0ELb1ELb1EEEEEEEEEvNT_6ParamsE:
[----:B------:R-:W-:Y:S01]  /*0000*/  LDC R1, c[0x0][0x28] ;  /* 0x00000a00ff017b82 */ /* 0x000fe20000000800 */
[----:B------:R-:W-:Y:S05]  /*0010*/  EXIT ;  /* 0x000000000000794d */ /* 0x000fea0003800000 */
.L_x_11:
        /* <DEDUP_REMOVED lines=14> */
.L_x_29:


//--------------------- .text._ZN7cutlass13device_kernelIN5flash19enable_sm80_to_sm89INS1_16FlashAttnFwdSm80INS1_25CollectiveMainloopFwdSm80ILi8ELi1ELb0EN4cute5tupleIJNS5_1CILi128EEENS7_ILi64EEENS7_ILi256EEEEEELi256ENS_10bfloat16_tEfNS_4arch4Sm80ELb0ELb1ELb1ELb0ELb0ELb0ELb1ELb1EEENS1_21CollectiveEpilogueFwdINS6_IJS8_SA_S9_EEENS6_IJNS7_ILi1EEESI_SI_EEESC_SE_Li256ELb0ELb1ELb1ELb0EEENS1_19SingleTileSchedulerILb0ELb1ELb1ELi128EEEEEEEEEvNT_6ParamsE --------------------------
	.section	.text._ZN7cutlass13device_kernelIN5flash19enable_sm80_to_sm89INS1_16FlashAttnFwdSm80INS1_25CollectiveMainloopFwdSm80ILi8ELi1ELb0EN4cute5tupleIJNS5_1CILi128EEENS7_ILi64EEENS7_ILi256EEEEEELi256ENS_10bfloat16_tEfNS_4arch4Sm80ELb0ELb1ELb1ELb0ELb0ELb0ELb1ELb1EEENS1_21CollectiveEpilogueFwdINS6_IJS8_SA_S9_EEENS6_IJNS7_ILi1EEESI_SI_EEESC_SE_Li256ELb0ELb1ELb1ELb0EEENS1_19SingleTileSchedulerILb0ELb1ELb1ELi128EEEEEEEEEvNT_6ParamsE,"ax",@progbits
	.align	128
.text._ZN7cutlass13device_kernelIN5flash19enable_sm80_to_sm89INS1_16FlashAttnFwdSm80INS1_25CollectiveMainloopFwdSm80ILi8ELi1ELb0EN4cute5tupleIJNS5_1CILi128EEENS7_ILi64EEENS7_ILi256EEEEEELi256ENS_10bfloat16_tEfNS_4arch4Sm80ELb0ELb1ELb1ELb0ELb0ELb0ELb1ELb1EEENS1_21CollectiveEpilogueFwdINS6_IJS8_SA_S9_EEENS6_IJNS7_ILi1EEESI_SI_EEESC_SE_Li256ELb0ELb1ELb1ELb0EEENS1_19SingleTileSchedulerILb0ELb1ELb1ELi128EEEEEEEEEvNT_6ParamsE:
        .type           _ZN7cutlass13device_kernelIN5flash19enable_sm80_to_sm89INS1_16FlashAttnFwdSm80INS1_25CollectiveMainloopFwdSm80ILi8ELi1ELb0EN4cute5tupleIJNS5_1CILi128EEENS7_ILi64EEENS7_ILi256EEEEEELi256ENS_10bfloat16_tEfNS_4arch4Sm80ELb0ELb1ELb1ELb0ELb0ELb0ELb1ELb1EEENS1_21CollectiveEpilogueFwdINS6_IJS8_SA_S9_EEENS6_IJNS7_ILi1EEESI_SI_EEESC_SE_Li256ELb0ELb1ELb1ELb0EEENS1_19SingleTileSchedulerILb0ELb1ELb1ELi128EEEEEEEEEvNT_6ParamsE,@function
        .size           _ZN7cutlass13device_kernelIN5flash19enable_sm80_to_sm89INS1_16FlashAttnFwdSm80INS1_25CollectiveMainloopFwdSm80ILi8ELi1ELb0EN4cute5tupleIJNS5_1CILi128EEENS7_ILi64EEENS7_ILi256EEEEEELi256ENS_10bfloat16_tEfNS_4arch4Sm80ELb0ELb1ELb1ELb0ELb0ELb0ELb1ELb1EEENS1_21CollectiveEpilogueFwdINS6_IJS8_SA_S9_EEENS6_IJNS7_ILi1EEESI_SI_EEESC_SE_Li256ELb0ELb1ELb1ELb0EEENS1_19SingleTileSchedulerILb0ELb1ELb1ELi128EEEEEEEEEvNT_6ParamsE,(.L_x_30 - _ZN7cutlass13device_kernelIN5flash19enable_sm80_to_sm89INS1_16FlashAttnFwdSm80INS1_25CollectiveMainloopFwdSm80ILi8ELi1ELb0EN4cute5tupleIJNS5_1CILi128EEENS7_ILi64EEENS7_ILi256EEEEEELi256ENS_10bfloat16_tEfNS_4arch4Sm80ELb0ELb1ELb1ELb0ELb0ELb0ELb1ELb1EEENS1_21CollectiveEpilogueFwdINS6_IJS8_SA_S9_EEENS6_IJNS7_ILi1EEESI_SI_EEESC_SE_Li256ELb0ELb1ELb1ELb0EEENS1_19SingleTileSchedulerILb0ELb1ELb1ELi128EEEEEEEEEvNT_6ParamsE)
        .other          _ZN7cutlass13device_kernelIN5flash19enable_sm80_to_sm89INS1_16FlashAttnFwdSm80INS1_25CollectiveMainloopFwdSm80ILi8ELi1ELb0EN4cute5tupleIJNS5_1CILi128EEENS7_ILi64EEENS7_ILi256EEEEEELi256ENS_10bfloat16_tEfNS_4arch4Sm80ELb0ELb1ELb1ELb0ELb0ELb0ELb1ELb1EEENS1_21CollectiveEpilogueFwdINS6_IJS8_SA_S9_EEENS6_IJNS7_ILi1EEESI_SI_EEESC_SE_Li256ELb0ELb1ELb1ELb0EEENS1_19SingleTileSchedulerILb0ELb1ELb1ELi128EEEEEEEEEvNT_6ParamsE,@"STO_CUDA_ENTRY STV_DEFAULT"
_ZN7cutlass13device_kernelIN5flash19enable_sm80_to_sm89INS1_16FlashAttnFwdSm80INS1_25CollectiveMainloopFwdSm80ILi8ELi1ELb0EN4cute5tupleIJNS5_1CILi128EEENS7_ILi64EEENS7_ILi256EEEEEELi256ENS_10bfloat16_tEfNS_4arch4Sm80ELb0ELb1ELb1ELb0ELb0ELb0ELb1ELb1EEENS1_21CollectiveEpilogueFwdINS6_IJS8_SA_S9_EEENS6_IJNS7_ILi1EEESI_SI_EEESC_SE_Li256ELb0ELb1ELb1ELb0EEENS1_19SingleTileSchedulerILb0ELb1ELb1ELi128EEEEEEEEEvNT_6ParamsE:
[----:B------:R-:W-:Y:S01]  /*0000*/  LDC R1, c[0x0][0x28] ;  /* 0x00000a00ff017b82 */ /* 0x000fe20000000800 */
[----:B------:R-:W-:Y:S05]  /*0010*/  EXIT ;  /* 0x000000000000794d */ /* 0x000fea0003800000 */
.L_x_12:
        /* <DEDUP_REMOVED lines=14> */
.L_x_30:


//--------------------- .text._ZN7cutlass13device_kernelIN5flash19enable_sm80_to_sm89INS1_16FlashAttnFwdSm80INS1_25CollectiveMainloopFwdSm80ILi8ELi1ELb0EN4cute5tupleIJNS5_1CILi128EEENS7_ILi64EEENS7_ILi256EEEEEELi256ENS_10bfloat16_tEfNS_4arch4Sm80ELb0ELb1ELb1ELb1ELb0ELb0ELb1ELb1EEENS1_21CollectiveEpilogueFwdINS6_IJS8_SA_S9_EEENS6_IJNS7_ILi1EEESI_SI_EEESC_SE_Li256ELb1ELb1ELb1ELb0EEENS1_36VarlenDynamicPersistentTileSchedulerILi128ELi64ELi256ELi256ELb1ELb1ELb0ELb1ELb0ELb1EEEEEEEEEvNT_6ParamsE --------------------------
	.section	.text._ZN7cutlass13device_kernelIN5flash19enable_sm80_to_sm89INS1_16FlashAttnFwdSm80INS1_25CollectiveMainloopFwdSm80ILi8ELi1ELb0EN4cute5tupleIJNS5_1CILi128EEENS7_ILi64EEENS7_ILi256EEEEEELi256ENS_10bfloat16_tEfNS_4arch4Sm80ELb0ELb1ELb1ELb1ELb0ELb0ELb1ELb1EEENS1_21CollectiveEpilogueFwdINS6_IJS8_SA_S9_EEENS6_IJNS7_ILi1EEESI_SI_EEESC_SE_Li256ELb1ELb1ELb1ELb0EEENS1_36VarlenDynamicPersistentTileSchedulerILi128ELi64ELi256ELi256ELb1ELb1ELb0ELb1ELb0ELb1EEEEEEEEEvNT_6ParamsE,"ax",@progbits
	.align	128
.text._ZN7cutlass13device_kernelIN5flash19enable_sm80_to_sm89INS1_16FlashAttnFwdSm80INS1_25CollectiveMainloopFwdSm80ILi8ELi1ELb0EN4cute5tupleIJNS5_1CILi128EEENS7_ILi64EEENS7_ILi256EEEEEELi256ENS_10bfloat16_tEfNS_4arch4Sm80ELb0ELb1ELb1ELb1ELb0ELb0ELb1ELb1EEENS1_21CollectiveEpilogueFwdINS6_IJS8_SA_S9_EEENS6_IJNS7_ILi1EEESI_SI_EEESC_SE_Li256ELb1ELb1ELb1ELb0EEENS1_36VarlenDynamicPersistentTileSchedulerILi128ELi64ELi256ELi256ELb1ELb1ELb0ELb1ELb0ELb1EEEEEEEEEvNT_6ParamsE:
        .type           _ZN7cutlass13device_kernelIN5flash19enable_sm80_to_sm89INS1_16FlashAttnFwdSm80INS1_25CollectiveMainloopFwdSm80ILi8ELi1ELb0EN4cute5tupleIJNS5_1CILi128EEENS7_ILi64EEENS7_ILi256EEEEEELi256ENS_10bfloat16_tEfNS_4arch4Sm80ELb0ELb1ELb1ELb1ELb0ELb0ELb1ELb1EEENS1_21CollectiveEpilogueFwdINS6_IJS8_SA_S9_EEENS6_IJNS7_ILi1EEESI_SI_EEESC_SE_Li256ELb1ELb1ELb1ELb0EEENS1_36VarlenDynamicPersistentTileSchedulerILi128ELi64ELi256ELi256ELb1ELb1ELb0ELb1ELb0ELb1EEEEEEEEEvNT_6ParamsE,@function
        .size           _ZN7cutlass13device_kernelIN5flash19enable_sm80_to_sm89INS1_16FlashAttnFwdSm80INS1_25CollectiveMainloopFwdSm80ILi8ELi1ELb0EN4cute5tupleIJNS5_1CILi128EEENS7_ILi64EEENS7_ILi256EEEEEELi256ENS_10bfloat16_tEfNS_4arch4Sm80ELb0ELb1ELb1ELb1ELb0ELb0ELb1ELb1EEENS1_21CollectiveEpilogueFwdINS6_IJS8_SA_S9_EEENS6_IJNS7_ILi1EEESI_SI_EEESC_SE_Li256ELb1ELb1ELb1ELb0EEENS1_36VarlenDynamicPersistentTileSchedulerILi128ELi64ELi256ELi256ELb1ELb1ELb0ELb1ELb0ELb1EEEEEEEEEvNT_6ParamsE,(.L_x_31 - _ZN7cutlass13device_kernelIN5flash19enable_sm80_to_sm89INS1_16FlashAttnFwdSm80INS1_25CollectiveMainloopFwdSm80ILi8ELi1ELb0EN4cute5tupleIJNS5_1CILi128EEENS7_ILi64EEENS7_ILi256EEEEEELi256ENS_10bfloat16_tEfNS_4arch4Sm80ELb0ELb1ELb1ELb1ELb0ELb0ELb1ELb1EEENS1_21CollectiveEpilogueFwdINS6_IJS8_SA_S9_EEENS6_IJNS7_ILi1EEESI_SI_EEESC_SE_Li256ELb1ELb1ELb1ELb0EEENS1_36VarlenDynamicPersistentTileSchedulerILi128ELi64ELi256ELi256ELb1ELb1ELb0ELb1ELb0ELb1EEEEEEEEEvNT_6ParamsE)
        .other          _ZN7cutlass13device_kernelIN5flash19enable_sm80_to_sm89INS1_16FlashAttnFwdSm80INS1_25CollectiveMainloopFwdSm80ILi8ELi1ELb0EN4cute5tupleIJNS5_1CILi128EEENS7_ILi64EEENS7_ILi256EEEEEELi256ENS_10bfloat16_tEfNS_4arch4Sm80ELb0ELb1ELb1ELb1ELb0ELb0ELb1ELb1EEENS1_21CollectiveEpilogueFwdINS6_IJS8_SA_S9_EEENS6_IJNS7_ILi1EEESI_SI_EEESC_SE_Li256ELb1ELb1ELb1ELb0EEENS1_36VarlenDynamicPersistentTileSchedulerILi128ELi64ELi256ELi256ELb1ELb1ELb0ELb1ELb0ELb1EEEEEEEEEvNT_6ParamsE,@"STO_CUDA_ENTRY STV_DEFAULT"
_ZN7cutlass13device_kernelIN5flash19enable_sm80_to_sm89INS1_16FlashAttnFwdSm80INS1_25CollectiveMainloopFwdSm80ILi8ELi1ELb0EN4cute5tupleIJNS5_1CILi128EEENS7_ILi64EEENS7_ILi256EEEEEELi256ENS_10bfloat16_tEfNS_4arch4Sm80ELb0ELb1ELb1ELb1ELb0ELb0ELb1ELb1EEENS1_21CollectiveEpilogueFwdINS6_IJS8_SA_S9_EEENS6_IJNS7_ILi1EEESI_SI_EEESC_SE_Li256ELb1ELb1ELb1ELb0EEENS1_36VarlenDynamicPersistentTileSchedulerILi128ELi64ELi256ELi256ELb1ELb1ELb0ELb1ELb0ELb1EEEEEEEEEvNT_6ParamsE:
[----:B------:R-:W-:Y:S01]  /*0000*/  LDC R1, c[0x0][0x28] ;  /* 0x00000a00ff017b82 */ /* 0x000fe20000000800 */
[----:B------:R-:W-:Y:S05]  /*0010*/  EXIT ;  /* 0x000000000000794d */ /* 0x000fea0003800000 */
.L_x_13:
        /* <DEDUP_REMOVED lines=14> */
.L_x_31:


//--------------------- .text._ZN7cutlass13device_kernelIN5flash19enable_sm80_to_sm89INS1_16FlashAttnFwdSm80INS1_25CollectiveMainloopFwdSm80ILi8ELi1ELb0EN4cute5tupleIJNS5_1CILi128EEENS7_ILi48EEENS7_ILi256EEEEEELi256ENS_10bfloat16_tEfNS_4arch4Sm80ELb0ELb1ELb1ELb1ELb0ELb1ELb1ELb1EEENS1_21CollectiveEpilogueFwdINS6_IJS8_SA_S9_EEENS6_IJNS7_ILi1EEESI_SI_EEESC_SE_Li256ELb1ELb1ELb1ELb0EEENS1_36VarlenDynamicPersistentTileSchedulerILi128ELi48ELi256ELi256ELb1ELb1ELb0ELb1ELb0ELb1EEEEEEEEEvNT_6ParamsE --------------------------
	.section	.text._ZN7cutlass13device_kernelIN5flash19enable_sm80_to_sm89INS1_16FlashAttnFwdSm80INS1_25CollectiveMainloopFwdSm80ILi8ELi1ELb0EN4cute5tupleIJNS5_1CILi128EEENS7_ILi48EEENS7_ILi256EEEEEELi256ENS_10bfloat16_tEfNS_4arch4Sm80ELb0ELb1ELb1ELb1ELb0ELb1ELb1ELb1EEENS1_21CollectiveEpilogueFwdINS6_IJS8_SA_S9_EEENS6_IJNS7_ILi1EEESI_SI_EEESC_SE_Li256ELb1ELb1ELb1ELb0EEENS1_36VarlenDynamicPersistentTileSchedulerILi128ELi48ELi256ELi256ELb1ELb1ELb0ELb1ELb0ELb1EEEEEEEEEvNT_6ParamsE,"ax",@progbits
	.align	128
.text._ZN7cutlass13device_kernelIN5flash19enable_sm80_to_sm89INS1_16FlashAttnFwdSm80INS1_25CollectiveMainloopFwdSm80ILi8ELi1ELb0EN4cute5tupleIJNS5_1CILi128EEENS7_ILi48EEENS7_ILi256EEEEEELi256ENS_10bfloat16_tEfNS_4arch4Sm80ELb0ELb1ELb1ELb1ELb0ELb1ELb1ELb1EEENS1_21CollectiveEpilogueFwdINS6_IJS8_SA_S9_EEENS6_IJNS7_ILi1EEESI_SI_EEESC_SE_Li256ELb1ELb1ELb1ELb0EEENS1_36VarlenDynamicPersistentTileSchedulerILi128ELi48ELi256ELi256ELb1ELb1ELb0ELb1ELb0ELb1EEEEEEEEEvNT_6ParamsE:
        .type           _ZN7cutlass13device_kernelIN5flash19enable_sm80_to_sm89INS1_16FlashAttnFwdSm80INS1_25CollectiveMainloopFwdSm80ILi8ELi1ELb0EN4cute5tupleIJNS5_1CILi128EEENS7_ILi48EEENS7_ILi256EEEEEELi256ENS_10bfloat16_tEfNS_4arch4Sm80ELb0ELb1ELb1ELb1ELb0ELb1ELb1ELb1EEENS1_21CollectiveEpilogueFwdINS6_IJS8_SA_S9_EEENS6_IJNS7_ILi1EEESI_SI_EEESC_SE_Li256ELb1ELb1ELb1ELb0EEENS1_36VarlenDynamicPersistentTileSchedulerILi128ELi48ELi256ELi256ELb1ELb1ELb0ELb1ELb0ELb1EEEEEEEEEvNT_6ParamsE,@function
        .size           _ZN7cutlass13device_kernelIN5flash19enable_sm80_to_sm89INS1_16FlashAttnFwdSm80INS1_25CollectiveMainloopFwdSm80ILi8ELi1ELb0EN4cute5tupleIJNS5_1CILi128EEENS7_ILi48EEENS7_ILi256EEEEEELi256ENS_10bfloat16_tEfNS_4arch4Sm80ELb0ELb1ELb1ELb1ELb0ELb1ELb1ELb1EEENS1_21CollectiveEpilogueFwdINS6_IJS8_SA_S9_EEENS6_IJNS7_ILi1EEESI_SI_EEESC_SE_Li256ELb1ELb1ELb1ELb0EEENS1_36VarlenDynamicPersistentTileSchedulerILi128ELi48ELi256ELi256ELb1ELb1ELb0ELb1ELb0ELb1EEEEEEEEEvNT_6ParamsE,(.L_x_32 - _ZN7cutlass13device_kernelIN5flash19enable_sm80_to_sm89INS1_16FlashAttnFwdSm80INS1_25CollectiveMainloopFwdSm80ILi8ELi1ELb0EN4cute5tupleIJNS5_1CILi128EEENS7_ILi48EEENS7_ILi256EEEEEELi256ENS_10bfloat16_tEfNS_4arch4Sm80ELb0ELb1ELb1ELb1ELb0ELb1ELb1ELb1EEENS1_21CollectiveEpilogueFwdINS6_IJS8_SA_S9_EEENS6_IJNS7_ILi1EEESI_SI_EEESC_SE_Li256ELb1ELb1ELb1ELb0EEENS1_36VarlenDynamicPersistentTileSchedulerILi128ELi48ELi256ELi256ELb1ELb1ELb0ELb1ELb0ELb1EEEEEEEEEvNT_6ParamsE)
        .other          _ZN7cutlass13device_kernelIN5flash19enable_sm80_to_sm89INS1_16FlashAttnFwdSm80INS1_25CollectiveMainloopFwdSm80ILi8ELi1ELb0EN4cute5tupleIJNS5_1CILi128EEENS7_ILi48EEENS7_ILi256EEEEEELi256ENS_10bfloat16_tEfNS_4arch4Sm80ELb0ELb1ELb1ELb1ELb0ELb1ELb1ELb1EEENS1_21CollectiveEpilogueFwdINS6_IJS8_SA_S9_EEENS6_IJNS7_ILi1EEESI_SI_EEESC_SE_Li256ELb1ELb1ELb1ELb0EEENS1_36VarlenDynamicPersistentTileSchedulerILi128ELi48ELi256ELi256ELb1ELb1ELb0ELb1ELb0ELb1EEEEEEEEEvNT_6ParamsE,@"STO_CUDA_ENTRY STV_DEFAULT"
_ZN7cutlass13device_kernelIN5flash19enable_sm80_to_sm89INS1_16FlashAttnFwdSm80INS1_25CollectiveMainloopFwdSm80ILi8ELi1ELb0EN4cute5tupleIJNS5_1CILi128EEENS7_ILi48EEENS7_ILi256EEEEEELi256ENS_10bfloat16_tEfNS_4arch4Sm80ELb0ELb1ELb1ELb1ELb0ELb1ELb1ELb1EEENS1_21CollectiveEpilogueFwdINS6_IJS8_SA_S9_EEENS6_IJNS7_ILi1EEESI_SI_EEESC_SE_Li256ELb1ELb1ELb1ELb0EEENS1_36VarlenDynamicPersistentTileSchedulerILi128ELi48ELi256ELi256ELb1ELb1ELb0ELb1ELb0ELb1EEEEEEEEEvNT_6ParamsE:
[----:B------:R-:W-:Y:S01]  /*0000*/  LDC R1, c[0x0][0x28] ;  /* 0x00000a00ff017b82 */ /* 0x000fe20000000800 */
[----:B------:R-:W-:Y:S05]  /*0010*/  EXIT ;  /* 0x000000000000794d */ /* 0x000fea0003800000 */
.L_x_14:
        /* <DEDUP_REMOVED lines=14> */
.L_x_32:


//--------------------- .text._ZN7cutlass13device_kernelIN5flash19enable_sm80_to_sm89INS1_16FlashAttnFwdSm80INS1_25CollectiveMainloopFwdSm80ILi8ELi1ELb0EN4cute5tupleIJNS5_1CILi128EEENS7_ILi96EEENS7_ILi256EEEEEELi256ENS_10bfloat16_tEfNS_4arch4Sm80ELb1ELb0ELb1ELb0ELb0ELb0ELb1ELb1EEENS1_21CollectiveEpilogueFwdINS6_IJS8_SA_S9_EEENS6_IJNS7_ILi1EEESI_SI_EEESC_SE_Li256ELb0ELb1ELb1ELb0EEENS1_30DynamicPersistentTileSchedulerILi256ELi256ELb1ELb1ELb0EEEEEEEEEvNT_6ParamsE --------------------------
	.section	.text._ZN7cutlass13device_kernelIN5flash19enable_sm80_to_sm89INS1_16FlashAttnFwdSm80INS1_25CollectiveMainloopFwdSm80ILi8ELi1ELb0EN4cute5tupleIJNS5_1CILi128EEENS7_ILi96EEENS7_ILi256EEEEEELi256ENS_10bfloat16_tEfNS_4arch4Sm80ELb1ELb0ELb1ELb0ELb0ELb0ELb1ELb1EEENS1_21CollectiveEpilogueFwdINS6_IJS8_SA_S9_EEENS6_IJNS7_ILi1EEESI_SI_EEESC_SE_Li256ELb0ELb1ELb1ELb0EEENS1_30DynamicPersistentTileSchedulerILi256ELi256ELb1ELb1ELb0EEEEEEEEEvNT_6ParamsE,"ax",@progbits
	.align	128
.text._ZN7cutlass13device_kernelIN5flash19enable_sm80_to_sm89INS1_16FlashAttnFwdSm80INS1_25CollectiveMainloopFwdSm80ILi8ELi1ELb0EN4cute5tupleIJNS5_1CILi128EEENS7_ILi96EEENS7_ILi256EEEEEELi256ENS_10bfloat16_tEfNS_4arch4Sm80ELb1ELb0ELb1ELb0ELb0ELb0ELb1ELb1EEENS1_21CollectiveEpilogueFwdINS6_IJS8_SA_S9_EEENS6_IJNS7_ILi1EEESI_SI_EEESC_SE_Li256ELb0ELb1ELb1ELb0EEENS1_30DynamicPersistentTileSchedulerILi256ELi256ELb1ELb1ELb0EEEEEEEEEvNT_6ParamsE:
        .type           _ZN7cutlass13device_kernelIN5flash19enable_sm80_to_sm89INS1_16FlashAttnFwdSm80INS1_25CollectiveMainloopFwdSm80ILi8ELi1ELb0EN4cute5tupleIJNS5_1CILi128EEENS7_ILi96EEENS7_ILi256EEEEEELi256ENS_10bfloat16_tEfNS_4arch4Sm80ELb1ELb0ELb1ELb0ELb0ELb0ELb1ELb1EEENS1_21CollectiveEpilogueFwdINS6_IJS8_SA_S9_EEENS6_IJNS7_ILi1EEESI_SI_EEESC_SE_Li256ELb0ELb1ELb1ELb0EEENS1_30DynamicPersistentTileSchedulerILi256ELi256ELb1ELb1ELb0EEEEEEEEEvNT_6ParamsE,@function
        .size           _ZN7cutlass13device_kernelIN5flash19enable_sm80_to_sm89INS1_16FlashAttnFwdSm80INS1_25CollectiveMainloopFwdSm80ILi8ELi1ELb0EN4cute5tupleIJNS5_1CILi128EEENS7_ILi96EEENS7_ILi256EEEEEELi256ENS_10bfloat16_tEfNS_4arch4Sm80ELb1ELb0ELb1ELb0ELb0ELb0ELb1ELb1EEENS1_21CollectiveEpilogueFwdINS6_IJS8_SA_S9_EEENS6_IJNS7_ILi1EEESI_SI_EEESC_SE_Li256ELb0ELb1ELb1ELb0EEENS1_30DynamicPersistentTileSchedulerILi256ELi256ELb1ELb1ELb0EEEEEEEEEvNT_6ParamsE,(.L_x_33 - _ZN7cutlass13device_kernelIN5flash19enable_sm80_to_sm89INS1_16FlashAttnFwdSm80INS1_25CollectiveMainloopFwdSm80ILi8ELi1ELb0EN4cute5tupleIJNS5_1CILi128EEENS7_ILi96EEENS7_ILi256EEEEEELi256ENS_10bfloat16_tEfNS_4arch4Sm80ELb1ELb0ELb1ELb0ELb0ELb0ELb1ELb1EEENS1_21CollectiveEpilogueFwdINS6_IJS8_SA_S9_EEENS6_IJNS7_ILi1EEESI_SI_EEESC_SE_Li256ELb0ELb1ELb1ELb0EEENS1_30DynamicPersistentTileSchedulerILi256ELi256ELb1ELb1ELb0EEEEEEEEEvNT_6ParamsE)
        .other          _ZN7cutlass13device_kernelIN5flash19enable_sm80_to_sm89INS1_16FlashAttnFwdSm80INS1_25CollectiveMainloopFwdSm80ILi8ELi1ELb0EN4cute5tupleIJNS5_1CILi128EEENS7_ILi96EEENS7_ILi256EEEEEELi256ENS_10bfloat16_tEfNS_4arch4Sm80ELb1ELb0ELb1ELb0ELb0ELb0ELb1ELb1EEENS1_21CollectiveEpilogueFwdINS6_IJS8_SA_S9_EEENS6_IJNS7_ILi1EEESI_SI_EEESC_SE_Li256ELb0ELb1ELb1ELb0EEENS1_30DynamicPersistentTileSchedulerILi256ELi256ELb1ELb1ELb0EEEEEEEEEvNT_6ParamsE,@"STO_CUDA_ENTRY STV_DEFAULT"
_ZN7cutlass13device_kernelIN5flash19enable_sm80_to_sm89INS1_16FlashAttnFwdSm80INS1_25CollectiveMainloopFwdSm80ILi8ELi1ELb0EN4cute5tupleIJNS5_1CILi128EEENS7_ILi96EEENS7_ILi256EEEEEELi256ENS_10bfloat16_tEfNS_4arch4Sm80ELb1ELb0ELb1ELb0ELb0ELb0ELb1ELb1EEENS1_21CollectiveEpilogueFwdINS6_IJS8_SA_S9_EEENS6_IJNS7_ILi1EEESI_SI_EEESC_SE_Li256ELb0ELb1ELb1ELb0EEENS1_30DynamicPersistentTileSchedulerILi256ELi256ELb1ELb1ELb0EEEEEEEEEvNT_6ParamsE:
[----:B------:R-:W-:Y:S01]  /*0000*/  LDC R1, c[0x0][0x28] ;  /* 0x00000a00ff017b82 */ /* 0x000fe20000000800 */
[----:B------:R-:W-:Y:S05]  /*0010*/  EXIT ;  /* 0x000000000000794d */ /* 0x000fea0003800000 */
.L_x_15:
        /* <DEDUP_REMOVED lines=14> */
.L_x_33:


//--------------------- .text._ZN7cutlass13device_kernelIN5flash19enable_sm80_to_sm89INS1_16FlashAttnFwdSm80INS1_25CollectiveMainloopFwdSm80ILi8ELi1ELb0EN4cute5tupleIJNS5_1CILi128EEENS7_ILi64EEENS7_ILi256EEEEEELi256ENS_10bfloat16_tEfNS_4arch4Sm80ELb1ELb0ELb1ELb1ELb0ELb0ELb1ELb1EEENS1_21CollectiveEpilogueFwdINS6_IJS8_SA_S9_EEENS6_IJNS7_ILi1EEESI_SI_EEESC_SE_Li256ELb1ELb1ELb1ELb0EEENS1_36VarlenDynamicPersistentTileSchedulerILi128ELi64ELi256ELi256ELb1ELb1ELb0ELb1ELb1ELb1EEEEEEEEEvNT_6ParamsE --------------------------
	.section	.text._ZN7cutlass13device_kernelIN5flash19enable_sm80_to_sm89INS1_16FlashAttnFwdSm80INS1_25CollectiveMainloopFwdSm80ILi8ELi1ELb0EN4cute5tupleIJNS5_1CILi128EEENS7_ILi64EEENS7_ILi256EEEEEELi256ENS_10bfloat16_tEfNS_4arch4Sm80ELb1ELb0ELb1ELb1ELb0ELb0ELb1ELb1EEENS1_21CollectiveEpilogueFwdINS6_IJS8_SA_S9_EEENS6_IJNS7_ILi1EEESI_SI_EEESC_SE_Li256ELb1ELb1ELb1ELb0EEENS1_36VarlenDynamicPersistentTileSchedulerILi128ELi64ELi256ELi256ELb1ELb1ELb0ELb1ELb1ELb1EEEEEEEEEvNT_6ParamsE,"ax",@progbits
	.align	128
.text._ZN7cutlass13device_kernelIN5flash19enable_sm80_to_sm89INS1_16FlashAttnFwdSm80INS1_25CollectiveMainloopFwdSm80ILi8ELi1ELb0EN4cute5tupleIJNS5_1CILi128EEENS7_ILi64EEENS7_ILi256EEEEEELi256ENS_10bfloat16_tEfNS_4arch4Sm80ELb1ELb0ELb1ELb1ELb0ELb0ELb1ELb1EEENS1_21CollectiveEpilogueFwdINS6_IJS8_SA_S9_EEENS6_IJNS7_ILi1EEESI_SI_EEESC_SE_Li256ELb1ELb1ELb1ELb0EEENS1_36VarlenDynamicPersistentTileSchedulerILi128ELi64ELi256ELi256ELb1ELb1ELb0ELb1ELb1ELb1EEEEEEEEEvNT_6ParamsE:
        .type           _ZN7cutlass13device_kernelIN5flash19enable_sm80_to_sm89INS1_16FlashAttnFwdSm80INS1_25CollectiveMainloopFwdSm80ILi8ELi1ELb0EN4cute5tupleIJNS5_1CILi128EEENS7_ILi64EEENS7_ILi256EEEEEELi256ENS_10bfloat16_tEfNS_4arch4Sm80ELb1ELb0ELb1ELb1ELb0ELb0ELb1ELb1EEENS1_21CollectiveEpilogueFwdINS6_IJS8_SA_S9_EEENS6_IJNS7_ILi1EEESI_SI_EEESC_SE_Li256ELb1ELb1ELb1ELb0EEENS1_36VarlenDynamicPersistentTileSchedulerILi128ELi64ELi256ELi256ELb1ELb1ELb0ELb1ELb1ELb1EEEEEEEEEvNT_6ParamsE,@function
        .size           _ZN7cutlass13device_kernelIN5flash19enable_sm80_to_sm89INS1_16FlashAttnFwdSm80INS1_25CollectiveMainloopFwdSm80ILi8ELi1ELb0EN4cute5tupleIJNS5_1CILi128EEENS7_ILi64EEENS7_ILi256EEEEEELi256ENS_10bfloat16_tEfNS_4arch4Sm80ELb1ELb0ELb1ELb1ELb0ELb0ELb1ELb1EEENS1_21CollectiveEpilogueFwdINS6_IJS8_SA_S9_EEENS6_IJNS7_ILi1EEESI_SI_EEESC_SE_Li256ELb1ELb1ELb1ELb0EEENS1_36VarlenDynamicPersistentTileSchedulerILi128ELi64ELi256ELi256ELb1ELb1ELb0ELb1ELb1ELb1EEEEEEEEEvNT_6ParamsE,(.L_x_34 - _ZN7cutlass13device_kernelIN5flash19enable_sm80_to_sm89INS1_16FlashAttnFwdSm80INS1_25CollectiveMainloopFwdSm80ILi8ELi1ELb0EN4cute5tupleIJNS5_1CILi128EEENS7_ILi64EEENS7_ILi256EEEEEELi256ENS_10bfloat16_tEfNS_4arch4Sm80ELb1ELb0ELb1ELb1ELb0ELb0ELb1ELb1EEENS1_21CollectiveEpilogueFwdINS6_IJS8_SA_S9_EEENS6_IJNS7_ILi1EEESI_SI_EEESC_SE_Li256ELb1ELb1ELb1ELb0EEENS1_36VarlenDynamicPersistentTileSchedulerILi128ELi64ELi256ELi256ELb1ELb1ELb0ELb1ELb1ELb1EEEEEEEEEvNT_6ParamsE)
        .other          _ZN7cutlass13device_kernelIN5flash19enable_sm80_to_sm89INS1_16FlashAttnFwdSm80INS1_25CollectiveMainloopFwdSm80ILi8ELi1ELb0EN4cute5tupleIJNS5_1CILi128EEENS7_ILi64EEENS7_ILi256EEEEEELi256ENS_10bfloat16_tEfNS_4arch4Sm80ELb1ELb0ELb1ELb1ELb0ELb0ELb1ELb1EEENS1_21CollectiveEpilogueFwdINS6_IJS8_SA_S9_EEENS6_IJNS7_ILi1EEESI_SI_EEESC_SE_Li256ELb1ELb1ELb1ELb0EEENS1_36VarlenDynamicPersistentTileSchedulerILi128ELi64ELi256ELi256ELb1ELb1ELb0ELb1ELb1ELb1EEEEEEEEEvNT_6ParamsE,@"STO_CUDA_ENTRY STV_DEFAULT"
_ZN7cutlass13device_kernelIN5flash19enable_sm80_to_sm89INS1_16FlashAttnFwdSm80INS1_25CollectiveMainloopFwdSm80ILi8ELi1ELb0EN4cute5tupleIJNS5_1CILi128EEENS7_ILi64EEENS7_ILi256EEEEEELi256ENS_10bfloat16_tEfNS_4arch4Sm80ELb1ELb0ELb1ELb1ELb0ELb0ELb1ELb1EEENS1_21CollectiveEpilogueFwdINS6_IJS8_SA_S9_EEENS6_IJNS7_ILi1EEESI_SI_EEESC_SE_Li256ELb1ELb1ELb1ELb0EEENS1_36VarlenDynamicPersistentTileSchedulerILi128ELi64ELi256ELi256ELb1ELb1ELb0ELb1ELb1ELb1EEEEEEEEEvNT_6ParamsE:
[----:B------:R-:W-:Y:S01]  /*0000*/  LDC R1, c[0x0][0x28] ;  /* 0x00000a00ff017b82 */ /* 0x000fe20000000800 */
[----:B------:R-:W-:Y:S05]  /*0010*/  EXIT ;  /* 0x000000000000794d */ /* 0x000fea0003800000 */
.L_x_16:
        /* <DEDUP_REMOVED lines=14> */
.L_x_34:


//--------------------- .text._ZN7cutlass13device_kernelIN5flash19enable_sm80_to_sm89INS1_16FlashAttnFwdSm80INS1_25CollectiveMainloopFwdSm80ILi8ELi1ELb0EN4cute5tupleIJNS5_1CILi128EEENS7_ILi48EEENS7_ILi256EEEEEELi256ENS_10bfloat16_tEfNS_4arch4Sm80ELb1ELb0ELb1ELb1ELb0ELb1ELb1ELb1EEENS1_21CollectiveEpilogueFwdINS6_IJS8_SA_S9_EEENS6_IJNS7_ILi1EEESI_SI_EEESC_SE_Li256ELb1ELb1ELb1ELb0EEENS1_36VarlenDynamicPersistentTileSchedulerILi128ELi48ELi256ELi256ELb1ELb1ELb0ELb1ELb1ELb1EEEEEEEEEvNT_6ParamsE --------------------------
	.section	.text._ZN7cutlass13device_kernelIN5flash19enable_sm80_to_sm89INS1_16FlashAttnFwdSm80INS1_25CollectiveMainloopFwdSm80ILi8ELi1ELb0EN4cute5tupleIJNS5_1CILi128EEENS7_ILi48EEENS7_ILi256EEEEEELi256ENS_10bfloat16_tEfNS_4arch4Sm80ELb1ELb0ELb1ELb1ELb0ELb1ELb1ELb1EEENS1_21CollectiveEpilogueFwdINS6_IJS8_SA_S9_EEENS6_IJNS7_ILi1EEESI_SI_EEESC_SE_Li256ELb1ELb1ELb1ELb0EEENS1_36VarlenDynamicPersistentTileSchedulerILi128ELi48ELi256ELi256ELb1ELb1ELb0ELb1ELb1ELb1EEEEEEEEEvNT_6ParamsE,"ax",@progbits
	.align	128
.text._ZN7cutlass13device_kernelIN5flash19enable_sm80_to_sm89INS1_16FlashAttnFwdSm80INS1_25CollectiveMainloopFwdSm80ILi8ELi1ELb0EN4cute5tupleIJNS5_1CILi128EEENS7_ILi48EEENS7_ILi256EEEEEELi256ENS_10bfloat16_tEfNS_4arch4Sm80ELb1ELb0ELb1ELb1ELb0ELb1ELb1ELb1EEENS1_21CollectiveEpilogueFwdINS6_IJS8_SA_S9_EEENS6_IJNS7_ILi1EEESI_SI_EEESC_SE_Li256ELb1ELb1ELb1ELb0EEENS1_36VarlenDynamicPersistentTileSchedulerILi128ELi48ELi256ELi256ELb1ELb1ELb0ELb1ELb1ELb1EEEEEEEEEvNT_6ParamsE:
        .type           _ZN7cutlass13device_kernelIN5flash19enable_sm80_to_sm89INS1_16FlashAttnFwdSm80INS1_25CollectiveMainloopFwdSm80ILi8ELi1ELb0EN4cute5tupleIJNS5_1CILi128EEENS7_ILi48EEENS7_ILi256EEEEEELi256ENS_10bfloat16_tEfNS_4arch4Sm80ELb1ELb0ELb1ELb1ELb0ELb1ELb1ELb1EEENS1_21CollectiveEpilogueFwdINS6_IJS8_SA_S9_EEENS6_IJNS7_ILi1EEESI_SI_EEESC_SE_Li256ELb1ELb1ELb1ELb0EEENS1_36VarlenDynamicPersistentTileSchedulerILi128ELi48ELi256ELi256ELb1ELb1ELb0ELb1ELb1ELb1EEEEEEEEEvNT_6ParamsE,@function
        .size           _ZN7cutlass13device_kernelIN5flash19enable_sm80_to_sm89INS1_16FlashAttnFwdSm80INS1_25CollectiveMainloopFwdSm80ILi8ELi1ELb0EN4cute5tupleIJNS5_1CILi128EEENS7_ILi48EEENS7_ILi256EEEEEELi256ENS_10bfloat16_tEfNS_4arch4Sm80ELb1ELb0ELb1ELb1ELb0ELb1ELb1ELb1EEENS1_21CollectiveEpilogueFwdINS6_IJS8_SA_S9_EEENS6_IJNS7_ILi1EEESI_SI_EEESC_SE_Li256ELb1ELb1ELb1ELb0EEENS1_36VarlenDynamicPersistentTileSchedulerILi128ELi48ELi256ELi256ELb1ELb1ELb0ELb1ELb1ELb1EEEEEEEEEvNT_6ParamsE,(.L_x_35 - _ZN7cutlass13device_kernelIN5flash19enable_sm80_to_sm89INS1_16FlashAttnFwdSm80INS1_25CollectiveMainloopFwdSm80ILi8ELi1ELb0EN4cute5tupleIJNS5_1CILi128EEENS7_ILi48EEENS7_ILi256EEEEEELi256ENS_10bfloat16_tEfNS_4arch4Sm80ELb1ELb0ELb1ELb1ELb0ELb1ELb1ELb1EEENS1_21CollectiveEpilogueFwdINS6_IJS8_SA_S9_EEENS6_IJNS7_ILi1EEESI_SI_EEESC_SE_Li256ELb1ELb1ELb1ELb0EEENS1_36VarlenDynamicPersistentTileSchedulerILi128ELi48ELi256ELi256ELb1ELb1ELb0ELb1ELb1ELb1EEEEEEEEEvNT_6ParamsE)
        .other          _ZN7cutlass13device_kernelIN5flash19enable_sm80_to_sm89INS1_16FlashAttnFwdSm80INS1_25CollectiveMainloopFwdSm80ILi8ELi1ELb0EN4cute5tupleIJNS5_1CILi128EEENS7_ILi48EEENS7_ILi256EEEEEELi256ENS_10bfloat16_tEfNS_4arch4Sm80ELb1ELb0ELb1ELb1ELb0ELb1ELb1ELb1EEENS1_21CollectiveEpilogueFwdINS6_IJS8_SA_S9_EEENS6_IJNS7_ILi1EEESI_SI_EEESC_SE_Li256ELb1ELb1ELb1ELb0EEENS1_36VarlenDynamicPersistentTileSchedulerILi128ELi48ELi256ELi256ELb1ELb1ELb0ELb1ELb1ELb1EEEEEEEEEvNT_6ParamsE,@"STO_CUDA_ENTRY STV_DEFAULT"
_ZN7cutlass13device_kernelIN5flash19enable_sm80_to_sm89INS1_16FlashAttnFwdSm80INS1_25CollectiveMainloopFwdSm80ILi8ELi1ELb0EN4cute5tupleIJNS5_1CILi128EEENS7_ILi48EEENS7_ILi256EEEEEELi256ENS_10bfloat16_tEfNS_4arch4Sm80ELb1ELb0ELb1ELb1ELb0ELb1ELb1ELb1EEENS1_21CollectiveEpilogueFwdINS6_IJS8_SA_S9_EEENS6_IJNS7_ILi1EEESI_SI_EEESC_SE_Li256ELb1ELb1ELb1ELb0EEENS1_36VarlenDynamicPersistentTileSchedulerILi128ELi48ELi256ELi256ELb1ELb1ELb0ELb1ELb1ELb1EEEEEEEEEvNT_6ParamsE:
[----:B------:R-:W-:Y:S01]  /*0000*/  LDC R1, c[0x0][0x28] ;  /* 0x00000a00ff017b82 */ /* 0x000fe20000000800 */
[----:B------:R-:W-:Y:S05]  /*0010*/  EXIT ;  /* 0x000000000000794d */ /* 0x000fea0003800000 */
.L_x_17:
        /* <DEDUP_REMOVED lines=14> */
.L_x_35:


//--------------------- .nv.shared.reserved.0     --------------------------
	.section	.nv.shared.reserved.0,"aw",@nobits
	.weak		__nv_reservedSMEM_offset_0_alias
	.size		__nv_reservedSMEM_offset_0_alias, 0, 0
	.other		__nv_reservedSMEM_offset_0_alias,@"STO_CUDA_RESERVED_SHARED STV_DEFAULT"
__nv_reservedSMEM_offset_0_alias:
	.zero		0


//--------------------- .nv.global                --------------------------
	.section	.nv.global,"aw",@nobits
.nv.global:
	.type		_ZN80_INTERNAL_8f865af5_44_flash_fwd_hdim256_bf16_split_softcap_sm80_cu_61719c98_39614cute1_E,@object
	.size		_ZN80_INTERNAL_8f865af5_44_flash_fwd_hdim256_bf16_split_softcap_sm80_cu_61719c98_39614cute1_E,(_ZN80_INTERNAL_8f865af5_44_flash_fwd_hdim256_bf16_split_softcap_sm80_cu_61719c98_39614cuda3std3__45__cpo6cbeginE - _ZN80_INTERNAL_8f865af5_44_flash_fwd_hdim256_bf16_split_softcap_sm80_cu_61719c98_39614cute1_E)
_ZN80_INTERNAL_8f865af5_44_flash_fwd_hdim256_bf16_split_softcap_sm80_cu_61719c98_39614cute1_E:
	.zero		1
	.type		_ZN80_INTERNAL_8f865af5_44_flash_fwd_hdim256_bf16_split_softcap_sm80_cu_61719c98_39614cuda3std3__45__cpo6cbeginE,@object
	.size		_ZN80_INTERNAL_8f865af5_44_flash_fwd_hdim256_bf16_split_softcap_sm80_cu_61719c98_39614cuda3std3__45__cpo6cbeginE,(_ZN80_INTERNAL_8f865af5_44_flash_fwd_hdim256_bf16_split_softcap_sm80_cu_61719c98_39614cuda3std3__48in_placeE - _ZN80_INTERNAL_8f865af5_44_flash_fwd_hdim256_bf16_split_softcap_sm80_cu_61719c98_39614cuda3std3__45__cpo6cbeginE)
_ZN80_INTERNAL_8f865af5_44_flash_fwd_hdim256_bf16_split_softcap_sm80_cu_61719c98_39614cuda3std3__45__cpo6cbeginE:
	.zero		1
	.type		_ZN80_INTERNAL_8f865af5_44_flash_fwd_hdim256_bf16_split_softcap_sm80_cu_61719c98_39614cuda3std3__48in_placeE,@object
	.size		_ZN80_INTERNAL_8f865af5_44_flash_fwd_hdim256_bf16_split_softcap_sm80_cu_61719c98_39614cuda3std3__48in_placeE,(_ZN80_INTERNAL_8f865af5_44_flash_fwd_hdim256_bf16_split_softcap_sm80_cu_61719c98_39614cuda3std6ranges3__45__cpo9iter_moveE - _ZN80_INTERNAL_8f865af5_44_flash_fwd_hdim256_bf16_split_softcap_sm80_cu_61719c98_39614cuda3std3__48in_placeE)
_ZN80_INTERNAL_8f865af5_44_flash_fwd_hdim256_bf16_split_softcap_sm80_cu_61719c98_39614cuda3std3__48in_placeE:
	.zero		1
	.type		_ZN80_INTERNAL_8f865af5_44_flash_fwd_hdim256_bf16_split_softcap_sm80_cu_61719c98_39614cuda3std6ranges3__45__cpo9iter_moveE,@object
	.size		_ZN80_INTERNAL_8f865af5_44_flash_fwd_hdim256_bf16_split_softcap_sm80_cu_61719c98_39614cuda3std6ranges3__45__cpo9iter_moveE,(_ZN80_INTERNAL_8f865af5_44_flash_fwd_hdim256_bf16_split_softcap_sm80_cu_61719c98_39614cuda3std3__45__cpo5beginE - _ZN80_INTERNAL_8f865af5_44_flash_fwd_hdim256_bf16_split_softcap_sm80_cu_61719c98_39614cuda3std6ranges3__45__cpo9iter_moveE)
_ZN80_INTERNAL_8f865af5_44_flash_fwd_hdim256_bf16_split_softcap_sm80_cu_61719c98_39614cuda3std6ranges3__45__cpo9iter_moveE:
	.zero		1
	.type		_ZN80_INTERNAL_8f865af5_44_flash_fwd_hdim256_bf16_split_softcap_sm80_cu_61719c98_39614cuda3std3__45__cpo5beginE,@object
	.size		_ZN80_INTERNAL_8f865af5_44_flash_fwd_hdim256_bf16_split_softcap_sm80_cu_61719c98_39614cuda3std3__45__cpo5beginE,(_ZN80_INTERNAL_8f865af5_44_flash_fwd_hdim256_bf16_split_softcap_sm80_cu_61719c98_39614cuda3std3__482_GLOBAL__N__8f865af5_44_flash_fwd_hdim256_bf16_split_softcap_sm80_cu_61719c98_39616ignoreE - _ZN80_INTERNAL_8f865af5_44_flash_fwd_hdim256_bf16_split_softcap_sm80_cu_61719c98_39614cuda3std3__45__cpo5beginE)
_ZN80_INTERNAL_8f865af5_44_flash_fwd_hdim256_bf16_split_softcap_sm80_cu_61719c98_39614cuda3std3__45__cpo5beginE:
	.zero		1
	.type		_ZN80_INTERNAL_8f865af5_44_flash_fwd_hdim256_bf16_split_softcap_sm80_cu_61719c98_39614cuda3std3__482_GLOBAL__N__8f865af5_44_flash_fwd_hdim256_bf16_split_softcap_sm80_cu_61719c98_39616ignoreE,@object
	.size		_ZN80_INTERNAL_8f865af5_44_flash_fwd_hdim256_bf16_split_softcap_sm80_cu_61719c98_39614cuda3std3__482_GLOBAL__N__8f865af5_44_flash_fwd_hdim256_bf16_split_softcap_sm80_cu_61719c98_39616ignoreE,(_ZN80_INTERNAL_8f865af5_44_flash_fwd_hdim256_bf16_split_softcap_sm80_cu_61719c98_39614cute7productE - _ZN80_INTERNAL_8f865af5_44_flash_fwd_hdim256_bf16_split_softcap_sm80_cu_61719c98_39614cuda3std3__482_GLOBAL__N__8f865af5_44_flash_fwd_hdim256_bf16_split_softcap_sm80_cu_61719c98_39616ignoreE)
_ZN80_INTERNAL_8f865af5_44_flash_fwd_hdim256_bf16_split_softcap_sm80_cu_61719c98_39614cuda3std3__482_GLOBAL__N__8f865af5_44_flash_fwd_hdim256_bf16_split_softcap_sm80_cu_61719c98_39616ignoreE:
	.zero		1
	.type		_ZN80_INTERNAL_8f865af5_44_flash_fwd_hdim256_bf16_split_softcap_sm80_cu_61719c98_39614cute7productE,@object
	.size		_ZN80_INTERNAL_8f865af5_44_flash_fwd_hdim256_bf16_split_softcap_sm80_cu_61719c98_39614cute7productE,(_ZN80_INTERNAL_8f865af5_44_flash_fwd_hdim256_bf16_split_softcap_sm80_cu_61719c98_39614cuda3std3__45__cpo3endE - _ZN80_INTERNAL_8f865af5_44_flash_fwd_hdim256_bf16_split_softcap_sm80_cu_61719c98_39614cute7productE)
_ZN80_INTERNAL_8f865af5_44_flash_fwd_hdim256_bf16_split_softcap_sm80_cu_61719c98_39614cute7productE:
	.zero		1
	.type		_ZN80_INTERNAL_8f865af5_44_flash_fwd_hdim256_bf16_split_softcap_sm80_cu_61719c98_39614cuda3std3__45__cpo3endE,@object
	.size		_ZN80_INTERNAL_8f865af5_44_flash_fwd_hdim256_bf16_split_softcap_sm80_cu_61719c98_39614cuda3std3__45__cpo3endE,(_ZN80_INTERNAL_8f865af5_44_flash_fwd_hdim256_bf16_split_softcap_sm80_cu_61719c98_39614cuda3std3__419piecewise_constructE - _ZN80_INTERNAL_8f865af5_44_flash_fwd_hdim256_bf16_split_softcap_sm80_cu_61719c98_39614cuda3std3__45__cpo3endE)
_ZN80_INTERNAL_8f865af5_44_flash_fwd_hdim256_bf16_split_softcap_sm80_cu_61719c98_39614cuda3std3__45__cpo3endE:
	.zero		1
	.type		_ZN80_INTERNAL_8f865af5_44_flash_fwd_hdim256_bf16_split_softcap_sm80_cu_61719c98_39614cuda3std3__419piecewise_constructE,@object
	.size		_ZN80_INTERNAL_8f865af5_44_flash_fwd_hdim256_bf16_split_softcap_sm80_cu_61719c98_39614cuda3std3__419piecewise_constructE,(_ZN80_INTERNAL_8f865af5_44_flash_fwd_hdim256_bf16_split_softcap_sm80_cu_61719c98_39614cuda3std3__45__cpo4cendE - _ZN80_INTERNAL_8f865af5_44_flash_fwd_hdim256_bf16_split_softcap_sm80_cu_61719c98_39614cuda3std3__419piecewise_constructE)
_ZN80_INTERNAL_8f865af5_44_flash_fwd_hdim256_bf16_split_softcap_sm80_cu_61719c98_39614cuda3std3__419piecewise_constructE:
	.zero		1
	.type		_ZN80_INTERNAL_8f865af5_44_flash_fwd_hdim256_bf16_split_softcap_sm80_cu_61719c98_39614cuda3std3__45__cpo4cendE,@object
	.size		_ZN80_INTERNAL_8f865af5_44_flash_fwd_hdim256_bf16_split_softcap_sm80_cu_61719c98_39614cuda3std3__45__cpo4cendE,(_ZN80_INTERNAL_8f865af5_44_flash_fwd_hdim256_bf16_split_softcap_sm80_cu_61719c98_39614cuda3std6ranges3__45__cpo4swapE - _ZN80_INTERNAL_8f865af5_44_flash_fwd_hdim256_bf16_split_softcap_sm80_cu_61719c98_39614cuda3std3__45__cpo4cendE)
_ZN80_INTERNAL_8f865af5_44_flash_fwd_hdim256_bf16_split_softcap_sm80_cu_61719c98_39614cuda3std3__45__cpo4cendE:
	.zero		1
	.type		_ZN80_INTERNAL_8f865af5_44_flash_fwd_hdim256_bf16_split_softcap_sm80_cu_61719c98_39614cuda3std6ranges3__45__cpo4swapE,@object
	.size		_ZN80_INTERNAL_8f865af5_44_flash_fwd_hdim256_bf16_split_softcap_sm80_cu_61719c98_39614cuda3std6ranges3__45__cpo4swapE,(.L_7 - _ZN80_INTERNAL_8f865af5_44_flash_fwd_hdim256_bf16_split_softcap_sm80_cu_61719c98_39614cuda3std6ranges3__45__cpo4swapE)
_ZN80_INTERNAL_8f865af5_44_flash_fwd_hdim256_bf16_split_softcap_sm80_cu_61719c98_39614cuda3std6ranges3__45__cpo4swapE:
	.zero		1
.L_7:


//--------------------- .nv.constant0._ZN7cutlass13device_kernelIN5flash19enable_sm80_to_sm89INS1_16FlashAttnFwdSm80INS1_25CollectiveMainloopFwdSm80ILi8ELi1ELb1EN4cute5tupleIJNS5_1CILi128EEENS7_ILi64EEENS7_ILi256EEEEEELi256ENS_10bfloat16_tEfNS_4arch4Sm80ELb0ELb0ELb1ELb0ELb0ELb0ELb1ELb1EEENS1_21CollectiveEpilogueFwdINS6_IJS8_SA_S9_EEENS6_IJNS7_ILi1EEESI_SI_EEESC_SE_Li256ELb0ELb1ELb1ELb0EEENS1_19SingleTileSchedulerILb0ELb1ELb1ELi128EEEEEEEEEvNT_6ParamsE --------------------------
	.section	.nv.constant0._ZN7cutlass13device_kernelIN5flash19enable_sm80_to_sm89INS1_16FlashAttnFwdSm80INS1_25CollectiveMainloopFwdSm80ILi8ELi1ELb1EN4cute5tupleIJNS5_1CILi128EEENS7_ILi64EEENS7_ILi256EEEEEELi256ENS_10bfloat16_tEfNS_4arch4Sm80ELb0ELb0ELb1ELb0ELb0ELb0ELb1ELb1EEENS1_21CollectiveEpilogueFwdINS6_IJS8_SA_S9_EEENS6_IJNS7_ILi1EEESI_SI_EEESC_SE_Li256ELb0ELb1ELb1ELb0EEENS1_19SingleTileSchedulerILb0ELb1ELb1ELi128EEEEEEEEEvNT_6ParamsE,"a",@progbits
	.sectionflags	@""
	.align	4
.nv.constant0._ZN7cutlass13device_kernelIN5flash19enable_sm80_to_sm89INS1_16FlashAttnFwdSm80INS1_25CollectiveMainloopFwdSm80ILi8ELi1ELb1EN4cute5tupleIJNS5_1CILi128EEENS7_ILi64EEENS7_ILi256EEEEEELi256ENS_10bfloat16_tEfNS_4arch4Sm80ELb0ELb0ELb1ELb0ELb0ELb0ELb1ELb1EEENS1_21CollectiveEpilogueFwdINS6_IJS8_SA_S9_EEENS6_IJNS7_ILi1EEESI_SI_EEESC_SE_Li256ELb0ELb1ELb1ELb0EEENS1_19SingleTileSchedulerILb0ELb1ELb1ELi128EEEEEEEEEvNT_6ParamsE:
	.zero		1576


//--------------------- .nv.constant0._ZN7cutlass13device_kernelIN5flash19enable_sm80_to_sm89INS1_16FlashAttnFwdSm80INS1_25CollectiveMainloopFwdSm80ILi8ELi1ELb1EN4cute5tupleIJNS5_1CILi128EEENS7_ILi48EEENS7_ILi256EEEEEELi256ENS_10bfloat16_tEfNS_4arch4Sm80ELb0ELb0ELb1ELb1ELb0ELb0ELb1ELb1EEENS1_21CollectiveEpilogueFwdINS6_IJS8_SA_S9_EEENS6_IJNS7_ILi1EEESI_SI_EEESC_SE_Li256ELb1ELb1ELb1ELb0EEENS1_36VarlenDynamicPersistentTileSchedulerILi128ELi48ELi256ELi256ELb1ELb1ELb0ELb0ELb1ELb1EEEEEEEEEvNT_6ParamsE --------------------------
	.section	.nv.constant0._ZN7cutlass13device_kernelIN5flash19enable_sm80_to_sm89INS1_16FlashAttnFwdSm80INS1_25CollectiveMainloopFwdSm80ILi8ELi1ELb1EN4cute5tupleIJNS5_1CILi128EEENS7_ILi48EEENS7_ILi256EEEEEELi256ENS_10bfloat16_tEfNS_4arch4Sm80ELb0ELb0ELb1ELb1ELb0ELb0ELb1ELb1EEENS1_21CollectiveEpilogueFwdINS6_IJS8_SA_S9_EEENS6_IJNS7_ILi1EEESI_SI_EEESC_SE_Li256ELb1ELb1ELb1ELb0EEENS1_36VarlenDynamicPersistentTileSchedulerILi128ELi48ELi256ELi256ELb1ELb1ELb0ELb0ELb1ELb1EEEEEEEEEvNT_6ParamsE,"a",@progbits
	.sectionflags	@""
	.align	4
.nv.constant0._ZN7cutlass13device_kernelIN5flash19enable_sm80_to_sm89INS1_16FlashAttnFwdSm80INS1_25CollectiveMainloopFwdSm80ILi8ELi1ELb1EN4cute5tupleIJNS5_1CILi128EEENS7_ILi48EEENS7_ILi256EEEEEELi256ENS_10bfloat16_tEfNS_4arch4Sm80ELb0ELb0ELb1ELb1ELb0ELb0ELb1ELb1EEENS1_21CollectiveEpilogueFwdINS6_IJS8_SA_S9_EEENS6_IJNS7_ILi1EEESI_SI_EEESC_SE_Li256ELb1ELb1ELb1ELb0EEENS1_36VarlenDynamicPersistentTileSchedulerILi128ELi48ELi256ELi256ELb1ELb1ELb0ELb0ELb1ELb1EEEEEEEEEvNT_6ParamsE:
	.zero		1608


//--------------------- .nv.constant0._ZN7cutlass13device_kernelIN5flash19enable_sm80_to_sm89INS1_16FlashAttnFwdSm80INS1_25CollectiveMainloopFwdSm80ILi8ELi1ELb0EN4cute5tupleIJNS5_1CILi128EEENS7_ILi32EEENS7_ILi256EEEEEELi256ENS_10bfloat16_tEfNS_4arch4Sm80ELb0ELb0ELb1ELb1ELb0ELb1ELb1ELb1EEENS1_21CollectiveEpilogueFwdINS6_IJS8_SA_S9_EEENS6_IJNS7_ILi1EEESI_SI_EEESC_SE_Li256ELb1ELb1ELb1ELb0EEENS1_36VarlenDynamicPersistentTileSchedulerILi128ELi32ELi256ELi256ELb1ELb1ELb0ELb0ELb1ELb1EEEEEEEEEvNT_6ParamsE --------------------------
	.section	.nv.constant0._ZN7cutlass13device_kernelIN5flash19enable_sm80_to_sm89INS1_16FlashAttnFwdSm80INS1_25CollectiveMainloopFwdSm80ILi8ELi1ELb0EN4cute5tupleIJNS5_1CILi128EEENS7_ILi32EEENS7_ILi256EEEEEELi256ENS_10bfloat16_tEfNS_4arch4Sm80ELb0ELb0ELb1ELb1ELb0ELb1ELb1ELb1EEENS1_21CollectiveEpilogueFwdINS6_IJS8_SA_S9_EEENS6_IJNS7_ILi1EEESI_SI_EEESC_SE_Li256ELb1ELb1ELb1ELb0EEENS1_36VarlenDynamicPersistentTileSchedulerILi128ELi32ELi256ELi256ELb1ELb1ELb0ELb0ELb1ELb1EEEEEEEEEvNT_6ParamsE,"a",@progbits
	.sectionflags	@""
	.align	4
.nv.constant0._ZN7cutlass13device_kernelIN5flash19enable_sm80_to_sm89INS1_16FlashAttnFwdSm80INS1_25CollectiveMainloopFwdSm80ILi8ELi1ELb0EN4cute5tupleIJNS5_1CILi128EEENS7_ILi32EEENS7_ILi256EEEEEELi256ENS_10bfloat16_tEfNS_4arch4Sm80ELb0ELb0ELb1ELb1ELb0ELb1ELb1ELb1EEENS1_21CollectiveEpilogueFwdINS6_IJS8_SA_S9_EEENS6_IJNS7_ILi1EEESI_SI_EEESC_SE_Li256ELb1ELb1ELb1ELb0EEENS1_36VarlenDynamicPersistentTileSchedulerILi128ELi32ELi256ELi256ELb1ELb1ELb0ELb0ELb1ELb1EEEEEEEEEvNT_6ParamsE:
	.zero		1608


//--------------------- .nv.constant0._ZN7cutlass13device_kernelIN5flash19enable_sm80_to_sm89INS1_16FlashAttnFwdSm80INS1_25CollectiveMainloopFwdSm80ILi8ELi1ELb1EN4cute5tupleIJNS5_1CILi128EEENS7_ILi48EEENS7_ILi256EEEEEELi256ENS_10bfloat16_tEfNS_4arch4Sm80ELb0ELb1ELb1ELb0ELb0ELb0ELb1ELb1EEENS1_21CollectiveEpilogueFwdINS6_IJS8_SA_S9_EEENS6_IJNS7_ILi1EEESI_SI_EEESC_SE_Li256ELb0ELb1ELb1ELb0EEENS1_19SingleTileSchedulerILb0ELb1ELb1ELi128EEEEEEEEEvNT_6ParamsE --------------------------
	.section	.nv.constant0._ZN7cutlass13device_kernelIN5flash19enable_sm80_to_sm89INS1_16FlashAttnFwdSm80INS1_25CollectiveMainloopFwdSm80ILi8ELi1ELb1EN4cute5tupleIJNS5_1CILi128EEENS7_ILi48EEENS7_ILi256EEEEEELi256ENS_10bfloat16_tEfNS_4arch4Sm80ELb0ELb1ELb1ELb0ELb0ELb0ELb1ELb1EEENS1_21CollectiveEpilogueFwdINS6_IJS8_SA_S9_EEENS6_IJNS7_ILi1EEESI_SI_EEESC_SE_Li256ELb0ELb1ELb1ELb0EEENS1_19SingleTileSchedulerILb0ELb1ELb1ELi128EEEEEEEEEvNT_6ParamsE,"a",@progbits
	.sectionflags	@""
	.align	4
.nv.constant0._ZN7cutlass13device_kernelIN5flash19enable_sm80_to_sm89INS1_16FlashAttnFwdSm80INS1_25CollectiveMainloopFwdSm80ILi8ELi1ELb1EN4cute5tupleIJNS5_1CILi128EEENS7_ILi48EEENS7_ILi256EEEEEELi256ENS_10bfloat16_tEfNS_4arch4Sm80ELb0ELb1ELb1ELb0ELb0ELb0ELb1ELb1EEENS1_21CollectiveEpilogueFwdINS6_IJS8_SA_S9_EEENS6_IJNS7_ILi1EEESI_SI_EEESC_SE_Li256ELb0ELb1ELb1ELb0EEENS1_19SingleTileSchedulerILb0ELb1ELb1ELi128EEEEEEEEEvNT_6ParamsE:
	.zero		1576


//--------------------- .nv.constant0._ZN7cutlass13device_kernelIN5flash19enable_sm80_to_sm89INS1_16FlashAttnFwdSm80INS1_25CollectiveMainloopFwdSm80ILi8ELi1ELb1EN4cute5tupleIJNS5_1CILi128EEENS7_ILi48EEENS7_ILi256EEEEEELi256ENS_10bfloat16_tEfNS_4arch4Sm80ELb0ELb1ELb1ELb1ELb0ELb0ELb1ELb1EEENS1_21CollectiveEpilogueFwdINS6_IJS8_SA_S9_EEENS6_IJNS7_ILi1EEESI_SI_EEESC_SE_Li256ELb1ELb1ELb1ELb0EEENS1_36VarlenDynamicPersistentTileSchedulerILi128ELi48ELi256ELi256ELb1ELb1ELb0ELb1ELb0ELb1EEEEEEEEEvNT_6ParamsE --------------------------
	.section	.nv.constant0._ZN7cutlass13device_kernelIN5flash19enable_sm80_to_sm89INS1_16FlashAttnFwdSm80INS1_25CollectiveMainloopFwdSm80ILi8ELi1ELb1EN4cute5tupleIJNS5_1CILi128EEENS7_ILi48EEENS7_ILi256EEEEEELi256ENS_10bfloat16_tEfNS_4arch4Sm80ELb0ELb1ELb1ELb1ELb0ELb0ELb1ELb1EEENS1_21CollectiveEpilogueFwdINS6_IJS8_SA_S9_EEENS6_IJNS7_ILi1EEESI_SI_EEESC_SE_Li256ELb1ELb1ELb1ELb0EEENS1_36VarlenDynamicPersistentTileSchedulerILi128ELi48ELi256ELi256ELb1ELb1ELb0ELb1ELb0ELb1EEEEEEEEEvNT_6ParamsE,"a",@progbits
	.sectionflags	@""
	.align	4
.nv.constant0._ZN7cutlass13device_kernelIN5flash19enable_sm80_to_sm89INS1_16FlashAttnFwdSm80INS1_25CollectiveMainloopFwdSm80ILi8ELi1ELb1EN4cute5tupleIJNS5_1CILi128EEENS7_ILi48EEENS7_ILi256EEEEEELi256ENS_10bfloat16_tEfNS_4arch4Sm80ELb0ELb1ELb1ELb1ELb0ELb0ELb1ELb1EEENS1_21CollectiveEpilogueFwdINS6_IJS8_SA_S9_EEENS6_IJNS7_ILi1EEESI_SI_EEESC_SE_Li256ELb1ELb1ELb1ELb0EEENS1_36VarlenDynamicPersistentTileSchedulerILi128ELi48ELi256ELi256ELb1ELb1ELb0ELb1ELb0ELb1EEEEEEEEEvNT_6ParamsE:
	.zero		1608


//--------------------- .nv.constant0._ZN7cutlass13device_kernelIN5flash19enable_sm80_to_sm89INS1_16FlashAttnFwdSm80INS1_25CollectiveMainloopFwdSm80ILi8ELi1ELb0EN4cute5tupleIJNS5_1CILi128EEENS7_ILi32EEENS7_ILi256EEEEEELi256ENS_10bfloat16_tEfNS_4arch4Sm80ELb0ELb1ELb1ELb1ELb0ELb1ELb1ELb1EEENS1_21CollectiveEpilogueFwdINS6_IJS8_SA_S9_EEENS6_IJNS7_ILi1EEESI_SI_EEESC_SE_Li256ELb1ELb1ELb1ELb0EEENS1_36VarlenDynamicPersistentTileSchedulerILi128ELi32ELi256ELi256ELb1ELb1ELb0ELb1ELb0ELb1EEEEEEEEEvNT_6ParamsE --------------------------
	.section	.nv.constant0._ZN7cutlass13device_kernelIN5flash19enable_sm80_to_sm89INS1_16FlashAttnFwdSm80INS1_25CollectiveMainloopFwdSm80ILi8ELi1ELb0EN4cute5tupleIJNS5_1CILi128EEENS7_ILi32EEENS7_ILi256EEEEEELi256ENS_10bfloat16_tEfNS_4arch4Sm80ELb0ELb1ELb1ELb1ELb0ELb1ELb1ELb1EEENS1_21CollectiveEpilogueFwdINS6_IJS8_SA_S9_EEENS6_IJNS7_ILi1EEESI_SI_EEESC_SE_Li256ELb1ELb1ELb1ELb0EEENS1_36VarlenDynamicPersistentTileSchedulerILi128ELi32ELi256ELi256ELb1ELb1ELb0ELb1ELb0ELb1EEEEEEEEEvNT_6ParamsE,"a",@progbits
	.sectionflags	@""
	.align	4
.nv.constant0._ZN7cutlass13device_kernelIN5flash19enable_sm80_to_sm89INS1_16FlashAttnFwdSm80INS1_25CollectiveMainloopFwdSm80ILi8ELi1ELb0EN4cute5tupleIJNS5_1CILi128EEENS7_ILi32EEENS7_ILi256EEEEEELi256ENS_10bfloat16_tEfNS_4arch4Sm80ELb0ELb1ELb1ELb1ELb0ELb1ELb1ELb1EEENS1_21CollectiveEpilogueFwdINS6_IJS8_SA_S9_EEENS6_IJNS7_ILi1EEESI_SI_EEESC_SE_Li256ELb1ELb1ELb1ELb0EEENS1_36VarlenDynamicPersistentTileSchedulerILi128ELi32ELi256ELi256ELb1ELb1ELb0ELb1ELb0ELb1EEEEEEEEEvNT_6ParamsE:
	.zero		1608


//--------------------- .nv.constant0._ZN7cutlass13device_kernelIN5flash19enable_sm80_to_sm89INS1_16FlashAttnFwdSm80INS1_25CollectiveMainloopFwdSm80ILi8ELi1ELb1EN4cute5tupleIJNS5_1CILi128EEENS7_ILi64EEENS7_ILi256EEEEEELi256ENS_10bfloat16_tEfNS_4arch4Sm80ELb1ELb0ELb1ELb0ELb0ELb0ELb1ELb1EEENS1_21CollectiveEpilogueFwdINS6_IJS8_SA_S9_EEENS6_IJNS7_ILi1EEESI_SI_EEESC_SE_Li256ELb0ELb1ELb1ELb0EEENS1_30DynamicPersistentTileSchedulerILi256ELi256ELb1ELb1ELb0EEEEEEEEEvNT_6ParamsE --------------------------
	.section	.nv.constant0._ZN7cutlass13device_kernelIN5flash19enable_sm80_to_sm89INS1_16FlashAttnFwdSm80INS1_25CollectiveMainloopFwdSm80ILi8ELi1ELb1EN4cute5tupleIJNS5_1CILi128EEENS7_ILi64EEENS7_ILi256EEEEEELi256ENS_10bfloat16_tEfNS_4arch4Sm80ELb1ELb0ELb1ELb0ELb0ELb0ELb1ELb1EEENS1_21CollectiveEpilogueFwdINS6_IJS8_SA_S9_EEENS6_IJNS7_ILi1EEESI_SI_EEESC_SE_Li256ELb0ELb1ELb1ELb0EEENS1_30DynamicPersistentTileSchedulerILi256ELi256ELb1ELb1ELb0EEEEEEEEEvNT_6ParamsE,"a",@progbits
	.sectionflags	@""
	.align	4
.nv.constant0._ZN7cutlass13device_kernelIN5flash19enable_sm80_to_sm89INS1_16FlashAttnFwdSm80INS1_25CollectiveMainloopFwdSm80ILi8ELi1ELb1EN4cute5tupleIJNS5_1CILi128EEENS7_ILi64EEENS7_ILi256EEEEEELi256ENS_10bfloat16_tEfNS_4arch4Sm80ELb1ELb0ELb1ELb0ELb0ELb0ELb1ELb1EEENS1_21CollectiveEpilogueFwdINS6_IJS8_SA_S9_EEENS6_IJNS7_ILi1EEESI_SI_EEESC_SE_Li256ELb0ELb1ELb1ELb0EEENS1_30DynamicPersistentTileSchedulerILi256ELi256ELb1ELb1ELb0EEEEEEEEEvNT_6ParamsE:
	.zero		1592


//--------------------- .nv.constant0._ZN7cutlass13device_kernelIN5flash19enable_sm80_to_sm89INS1_16FlashAttnFwdSm80INS1_25CollectiveMainloopFwdSm80ILi8ELi1ELb1EN4cute5tupleIJNS5_1CILi128EEENS7_ILi48EEENS7_ILi256EEEEEELi256ENS_10bfloat16_tEfNS_4arch4Sm80ELb1ELb0ELb1ELb1ELb0ELb0ELb1ELb1EEENS1_21CollectiveEpilogueFwdINS6_IJS8_SA_S9_EEENS6_IJNS7_ILi1EEESI_SI_EEESC_SE_Li256ELb1ELb1ELb1ELb0EEENS1_36VarlenDynamicPersistentTileSchedulerILi128ELi48ELi256ELi256ELb1ELb1ELb0ELb1ELb1ELb1EEEEEEEEEvNT_6ParamsE --------------------------
	.section	.nv.constant0._ZN7cutlass13device_kernelIN5flash19enable_sm80_to_sm89INS1_16FlashAttnFwdSm80INS1_25CollectiveMainloopFwdSm80ILi8ELi1ELb1EN4cute5tupleIJNS5_1CILi128EEENS7_ILi48EEENS7_ILi256EEEEEELi256ENS_10bfloat16_tEfNS_4arch4Sm80ELb1ELb0ELb1ELb1ELb0ELb0ELb1ELb1EEENS1_21CollectiveEpilogueFwdINS6_IJS8_SA_S9_EEENS6_IJNS7_ILi1EEESI_SI_EEESC_SE_Li256ELb1ELb1ELb1ELb0EEENS1_36VarlenDynamicPersistentTileSchedulerILi128ELi48ELi256ELi256ELb1ELb1ELb0ELb1ELb1ELb1EEEEEEEEEvNT_6ParamsE,"a",@progbits
	.sectionflags	@""
	.align	4
.nv.constant0._ZN7cutlass13device_kernelIN5flash19enable_sm80_to_sm89INS1_16FlashAttnFwdSm80INS1_25CollectiveMainloopFwdSm80ILi8ELi1ELb1EN4cute5tupleIJNS5_1CILi128EEENS7_ILi48EEENS7_ILi256EEEEEELi256ENS_10bfloat16_tEfNS_4arch4Sm80ELb1ELb0ELb1ELb1ELb0ELb0ELb1ELb1EEENS1_21CollectiveEpilogueFwdINS6_IJS8_SA_S9_EEENS6_IJNS7_ILi1EEESI_SI_EEESC_SE_Li256ELb1ELb1ELb1ELb0EEENS1_36VarlenDynamicPersistentTileSchedulerILi128ELi48ELi256ELi256ELb1ELb1ELb0ELb1ELb1ELb1EEEEEEEEEvNT_6ParamsE:
	.zero		1608


//--------------------- .nv.constant0._ZN7cutlass13device_kernelIN5flash19enable_sm80_to_sm89INS1_16FlashAttnFwdSm80INS1_25CollectiveMainloopFwdSm80ILi8ELi1ELb0EN4cute5tupleIJNS5_1CILi128EEENS7_ILi32EEENS7_ILi256EEEEEELi256ENS_10bfloat16_tEfNS_4arch4Sm80ELb1ELb0ELb1ELb1ELb0ELb1ELb1ELb1EEENS1_21CollectiveEpilogueFwdINS6_IJS8_SA_S9_EEENS6_IJNS7_ILi1EEESI_SI_EEESC_SE_Li256ELb1ELb1ELb1ELb0EEENS1_36VarlenDynamicPersistentTileSchedulerILi128ELi32ELi256ELi256ELb1ELb1ELb0ELb1ELb1ELb1EEEEEEEEEvNT_6ParamsE --------------------------
	.section	.nv.constant0._ZN7cutlass13device_kernelIN5flash19enable_sm80_to_sm89INS1_16FlashAttnFwdSm80INS1_25CollectiveMainloopFwdSm80ILi8ELi1ELb0EN4cute5tupleIJNS5_1CILi128EEENS7_ILi32EEENS7_ILi256EEEEEELi256ENS_10bfloat16_tEfNS_4arch4Sm80ELb1ELb0ELb1ELb1ELb0ELb1ELb1ELb1EEENS1_21CollectiveEpilogueFwdINS6_IJS8_SA_S9_EEENS6_IJNS7_ILi1EEESI_SI_EEESC_SE_Li256ELb1ELb1ELb1ELb0EEENS1_36VarlenDynamicPersistentTileSchedulerILi128ELi32ELi256ELi256ELb1ELb1ELb0ELb1ELb1ELb1EEEEEEEEEvNT_6ParamsE,"a",@progbits
	.sectionflags	@""
	.align	4
.nv.constant0._ZN7cutlass13device_kernelIN5flash19enable_sm80_to_sm89INS1_16FlashAttnFwdSm80INS1_25CollectiveMainloopFwdSm80ILi8ELi1ELb0EN4cute5tupleIJNS5_1CILi128EEENS7_ILi32EEENS7_ILi256EEEEEELi256ENS_10bfloat16_tEfNS_4arch4Sm80ELb1ELb0ELb1ELb1ELb0ELb1ELb1ELb1EEENS1_21CollectiveEpilogueFwdINS6_IJS8_SA_S9_EEENS6_IJNS7_ILi1EEESI_SI_EEESC_SE_Li256ELb1ELb1ELb1ELb0EEENS1_36VarlenDynamicPersistentTileSchedulerILi128ELi32ELi256ELi256ELb1ELb1ELb0ELb1ELb1ELb1EEEEEEEEEvNT_6ParamsE:
	.zero		1608


//--------------------- .nv.constant0._ZN7cutlass13device_kernelIN5flash19enable_sm80_to_sm89INS1_16FlashAttnFwdSm80INS1_25CollectiveMainloopFwdSm80ILi8ELi1ELb0EN4cute5tupleIJNS5_1CILi128EEENS7_ILi96EEENS7_ILi256EEEEEELi256ENS_10bfloat16_tEfNS_4arch4Sm80ELb0ELb0ELb1ELb0ELb0ELb0ELb1ELb1EEENS1_21CollectiveEpilogueFwdINS6_IJS8_SA_S9_EEENS6_IJNS7_ILi1EEESI_SI_EEESC_SE_Li256ELb0ELb1ELb1ELb0EEENS1_19SingleTileSchedulerILb0ELb1ELb1ELi128EEEEEEEEEvNT_6ParamsE --------------------------
	.section	.nv.constant0._ZN7cutlass13device_kernelIN5flash19enable_sm80_to_sm89INS1_16FlashAttnFwdSm80INS1_25CollectiveMainloopFwdSm80ILi8ELi1ELb0EN4cute5tupleIJNS5_1CILi128EEENS7_ILi96EEENS7_ILi256EEEEEELi256ENS_10bfloat16_tEfNS_4arch4Sm80ELb0ELb0ELb1ELb0ELb0ELb0ELb1ELb1EEENS1_21CollectiveEpilogueFwdINS6_IJS8_SA_S9_EEENS6_IJNS7_ILi1EEESI_SI_EEESC_SE_Li256ELb0ELb1ELb1ELb0EEENS1_19SingleTileSchedulerILb0ELb1ELb1ELi128EEEEEEEEEvNT_6ParamsE,"a",@progbits
	.sectionflags	@""
	.align	4
.nv.constant0._ZN7cutlass13device_kernelIN5flash19enable_sm80_to_sm89INS1_16FlashAttnFwdSm80INS1_25CollectiveMainloopFwdSm80ILi8ELi1ELb0EN4cute5tupleIJNS5_1CILi128EEENS7_ILi96EEENS7_ILi256EEEEEELi256ENS_10bfloat16_tEfNS_4arch4Sm80ELb0ELb0ELb1ELb0ELb0ELb0ELb1ELb1EEENS1_21CollectiveEpilogueFwdINS6_IJS8_SA_S9_EEENS6_IJNS7_ILi1EEESI_SI_EEESC_SE_Li256ELb0ELb1ELb1ELb0EEENS1_19SingleTileSchedulerILb0ELb1ELb1ELi128EEEEEEEEEvNT_6ParamsE:
	.zero		1576


//--------------------- .nv.constant0._ZN7cutlass13device_kernelIN5flash19enable_sm80_to_sm89INS1_16FlashAttnFwdSm80INS1_25CollectiveMainloopFwdSm80ILi8ELi1ELb0EN4cute5tupleIJNS5_1CILi128EEENS7_ILi64EEENS7_ILi256EEEEEELi256ENS_10bfloat16_tEfNS_4arch4Sm80ELb0ELb0ELb1ELb1ELb0ELb0ELb1ELb1EEENS1_21CollectiveEpilogueFwdINS6_IJS8_SA_S9_EEENS6_IJNS7_ILi1EEESI_SI_EEESC_SE_Li256ELb1ELb1ELb1ELb0EEENS1_36VarlenDynamicPersistentTileSchedulerILi128ELi64ELi256ELi256ELb1ELb1ELb0ELb0ELb1ELb1EEEEEEEEEvNT_6ParamsE --------------------------
	.section	.nv.constant0._ZN7cutlass13device_kernelIN5flash19enable_sm80_to_sm89INS1_16FlashAttnFwdSm80INS1_25CollectiveMainloopFwdSm80ILi8ELi1ELb0EN4cute5tupleIJNS5_1CILi128EEENS7_ILi64EEENS7_ILi256EEEEEELi256ENS_10bfloat16_tEfNS_4arch4Sm80ELb0ELb0ELb1ELb1ELb0ELb0ELb1ELb1EEENS1_21CollectiveEpilogueFwdINS6_IJS8_SA_S9_EEENS6_IJNS7_ILi1EEESI_SI_EEESC_SE_Li256ELb1ELb1ELb1ELb0EEENS1_36VarlenDynamicPersistentTileSchedulerILi128ELi64ELi256ELi256ELb1ELb1ELb0ELb0ELb1ELb1EEEEEEEEEvNT_6ParamsE,"a",@progbits
	.sectionflags	@""
	.align	4
.nv.constant0._ZN7cutlass13device_kernelIN5flash19enable_sm80_to_sm89INS1_16FlashAttnFwdSm80INS1_25CollectiveMainloopFwdSm80ILi8ELi1ELb0EN4cute5tupleIJNS5_1CILi128EEENS7_ILi64EEENS7_ILi256EEEEEELi256ENS_10bfloat16_tEfNS_4arch4Sm80ELb0ELb0ELb1ELb1ELb0ELb0ELb1ELb1EEENS1_21CollectiveEpilogueFwdINS6_IJS8_SA_S9_EEENS6_IJNS7_ILi1EEESI_SI_EEESC_SE_Li256ELb1ELb1ELb1ELb0EEENS1_36VarlenDynamicPersistentTileSchedulerILi128ELi64ELi256ELi256ELb1ELb1ELb0ELb0ELb1ELb1EEEEEEEEEvNT_6ParamsE:
	.zero		1608


//--------------------- .nv.constant0._ZN7cutlass13device_kernelIN5flash19enable_sm80_to_sm89INS1_16FlashAttnFwdSm80INS1_25CollectiveMainloopFwdSm80ILi8ELi1ELb0EN4cute5tupleIJNS5_1CILi128EEENS7_ILi48EEENS7_ILi256EEEEEELi256ENS_10bfloat16_tEfNS_4arch4Sm80ELb0ELb0ELb1ELb1ELb0ELb1ELb1ELb1EEENS1_21CollectiveEpilogueFwdINS6_IJS8_SA_S9_EEENS6_IJNS7_ILi1EEESI_SI_EEESC_SE_Li256ELb1ELb1ELb1ELb0EEENS1_36VarlenDynamicPersistentTileSchedulerILi128ELi48ELi256ELi256ELb1ELb1ELb0ELb0ELb1ELb1EEEEEEEEEvNT_6ParamsE --------------------------
	.section	.nv.constant0._ZN7cutlass13device_kernelIN5flash19enable_sm80_to_sm89INS1_16FlashAttnFwdSm80INS1_25CollectiveMainloopFwdSm80ILi8ELi1ELb0EN4cute5tupleIJNS5_1CILi128EEENS7_ILi48EEENS7_ILi256EEEEEELi256ENS_10bfloat16_tEfNS_4arch4Sm80ELb0ELb0ELb1ELb1ELb0ELb1ELb1ELb1EEENS1_21CollectiveEpilogueFwdINS6_IJS8_SA_S9_EEENS6_IJNS7_ILi1EEESI_SI_EEESC_SE_Li256ELb1ELb1ELb1ELb0EEENS1_36VarlenDynamicPersistentTileSchedulerILi128ELi48ELi256ELi256ELb1ELb1ELb0ELb0ELb1ELb1EEEEEEEEEvNT_6ParamsE,"a",@progbits
	.sectionflags	@""
	.align	4
.nv.constant0._ZN7cutlass13device_kernelIN5flash19enable_sm80_to_sm89INS1_16FlashAttnFwdSm80INS1_25CollectiveMainloopFwdSm80ILi8ELi1ELb0EN4cute5tupleIJNS5_1CILi128EEENS7_ILi48EEENS7_ILi256EEEEEELi256ENS_10bfloat16_tEfNS_4arch4Sm80ELb0ELb0ELb1ELb1ELb0ELb1ELb1ELb1EEENS1_21CollectiveEpilogueFwdINS6_IJS8_SA_S9_EEENS6_IJNS7_ILi1EEESI_SI_EEESC_SE_Li256ELb1ELb1ELb1ELb0EEENS1_36VarlenDynamicPersistentTileSchedulerILi128ELi48ELi256ELi256ELb1ELb1ELb0ELb0ELb1ELb1EEEEEEEEEvNT_6ParamsE:
	.zero		1608


//--------------------- .nv.constant0._ZN7cutlass13device_kernelIN5flash19enable_sm80_to_sm89INS1_16FlashAttnFwdSm80INS1_25CollectiveMainloopFwdSm80ILi8ELi1ELb0EN4cute5tupleIJNS5_1CILi128EEENS7_ILi64EEENS7_ILi256EEEEEELi256ENS_10bfloat16_tEfNS_4arch4Sm80ELb0ELb1ELb1ELb0ELb0ELb0ELb1ELb1EEENS1_21CollectiveEpilogueFwdINS6_IJS8_SA_S9_EEENS6_IJNS7_ILi1EEESI_SI_EEESC_SE_Li256ELb0ELb1ELb1ELb0EEENS1_19SingleTileSchedulerILb0ELb1ELb1ELi128EEEEEEEEEvNT_6ParamsE --------------------------
	.section	.nv.constant0._ZN7cutlass13device_kernelIN5flash19enable_sm80_to_sm89INS1_16FlashAttnFwdSm80INS1_25CollectiveMainloopFwdSm80ILi8ELi1ELb0EN4cute5tupleIJNS5_1CILi128EEENS7_ILi64EEENS7_ILi256EEEEEELi256ENS_10bfloat16_tEfNS_4arch4Sm80ELb0ELb1ELb1ELb0ELb0ELb0ELb1ELb1EEENS1_21CollectiveEpilogueFwdINS6_IJS8_SA_S9_EEENS6_IJNS7_ILi1EEESI_SI_EEESC_SE_Li256ELb0ELb1ELb1ELb0EEENS1_19SingleTileSchedulerILb0ELb1ELb1ELi128EEEEEEEEEvNT_6ParamsE,"a",@progbits
	.sectionflags	@""
	.align	4
.nv.constant0._ZN7cutlass13device_kernelIN5flash19enable_sm80_to_sm89INS1_16FlashAttnFwdSm80INS1_25CollectiveMainloopFwdSm80ILi8ELi1ELb0EN4cute5tupleIJNS5_1CILi128EEENS7_ILi64EEENS7_ILi256EEEEEELi256ENS_10bfloat16_tEfNS_4arch4Sm80ELb0ELb1ELb1ELb0ELb0ELb0ELb1ELb1EEENS1_21CollectiveEpilogueFwdINS6_IJS8_SA_S9_EEENS6_IJNS7_ILi1EEESI_SI_EEESC_SE_Li256ELb0ELb1ELb1ELb0EEENS1_19SingleTileSchedulerILb0ELb1ELb1ELi128EEEEEEEEEvNT_6ParamsE:
	.zero		1576


//--------------------- .nv.constant0._ZN7cutlass13device_kernelIN5flash19enable_sm80_to_sm89INS1_16FlashAttnFwdSm80INS1_25CollectiveMainloopFwdSm80ILi8ELi1ELb0EN4cute5tupleIJNS5_1CILi128EEENS7_ILi64EEENS7_ILi256EEEEEELi256ENS_10bfloat16_tEfNS_4arch4Sm80ELb0ELb1ELb1ELb1ELb0ELb0ELb1ELb1EEENS1_21CollectiveEpilogueFwdINS6_IJS8_SA_S9_EEENS6_IJNS7_ILi1EEESI_SI_EEESC_SE_Li256ELb1ELb1ELb1ELb0EEENS1_36VarlenDynamicPersistentTileSchedulerILi128ELi64ELi256ELi256ELb1ELb1ELb0ELb1ELb0ELb1EEEEEEEEEvNT_6ParamsE --------------------------
	.section	.nv.constant0._ZN7cutlass13device_kernelIN5flash19enable_sm80_to_sm89INS1_16FlashAttnFwdSm80INS1_25CollectiveMainloopFwdSm80ILi8ELi1ELb0EN4cute5tupleIJNS5_1CILi128EEENS7_ILi64EEENS7_ILi256EEEEEELi256ENS_10bfloat16_tEfNS_4arch4Sm80ELb0ELb1ELb1ELb1ELb0ELb0ELb1ELb1EEENS1_21CollectiveEpilogueFwdINS6_IJS8_SA_S9_EEENS6_IJNS7_ILi1EEESI_SI_EEESC_SE_Li256ELb1ELb1ELb1ELb0EEENS1_36VarlenDynamicPersistentTileSchedulerILi128ELi64ELi256ELi256ELb1ELb1ELb0ELb1ELb0ELb1EEEEEEEEEvNT_6ParamsE,"a",@progbits
	.sectionflags	@""
	.align	4
.nv.constant0._ZN7cutlass13device_kernelIN5flash19enable_sm80_to_sm89INS1_16FlashAttnFwdSm80INS1_25CollectiveMainloopFwdSm80ILi8ELi1ELb0EN4cute5tupleIJNS5_1CILi128EEENS7_ILi64EEENS7_ILi256EEEEEELi256ENS_10bfloat16_tEfNS_4arch4Sm80ELb0ELb1ELb1ELb1ELb0ELb0ELb1ELb1EEENS1_21CollectiveEpilogueFwdINS6_IJS8_SA_S9_EEENS6_IJNS7_ILi1EEESI_SI_EEESC_SE_Li256ELb1ELb1ELb1ELb0EEENS1_36VarlenDynamicPersistentTileSchedulerILi128ELi64ELi256ELi256ELb1ELb1ELb0ELb1ELb0ELb1EEEEEEEEEvNT_6ParamsE:
	.zero		1608


//--------------------- .nv.constant0._ZN7cutlass13device_kernelIN5flash19enable_sm80_to_sm89INS1_16FlashAttnFwdSm80INS1_25CollectiveMainloopFwdSm80ILi8ELi1ELb0EN4cute5tupleIJNS5_1CILi128EEENS7_ILi48EEENS7_ILi256EEEEEELi256ENS_10bfloat16_tEfNS_4arch4Sm80ELb0ELb1ELb1ELb1ELb0ELb1ELb1ELb1EEENS1_21CollectiveEpilogueFwdINS6_IJS8_SA_S9_EEENS6_IJNS7_ILi1EEESI_SI_EEESC_SE_Li256ELb1ELb1ELb1ELb0EEENS1_36VarlenDynamicPersistentTileSchedulerILi128ELi48ELi256ELi256ELb1ELb1ELb0ELb1ELb0ELb1EEEEEEEEEvNT_6ParamsE --------------------------
	.section	.nv.constant0._ZN7cutlass13device_kernelIN5flash19enable_sm80_to_sm89INS1_16FlashAttnFwdSm80INS1_25CollectiveMainloopFwdSm80ILi8ELi1ELb0EN4cute5tupleIJNS5_1CILi128EEENS7_ILi48EEENS7_ILi256EEEEEELi256ENS_10bfloat16_tEfNS_4arch4Sm80ELb0ELb1ELb1ELb1ELb0ELb1ELb1ELb1EEENS1_21CollectiveEpilogueFwdINS6_IJS8_SA_S9_EEENS6_IJNS7_ILi1EEESI_SI_EEESC_SE_Li256ELb1ELb1ELb1ELb0EEENS1_36VarlenDynamicPersistentTileSchedulerILi128ELi48ELi256ELi256ELb1ELb1ELb0ELb1ELb0ELb1EEEEEEEEEvNT_6ParamsE,"a",@progbits
	.sectionflags	@""
	.align	4
.nv.constant0._ZN7cutlass13device_kernelIN5flash19enable_sm80_to_sm89INS1_16FlashAttnFwdSm80INS1_25CollectiveMainloopFwdSm80ILi8ELi1ELb0EN4cute5tupleIJNS5_1CILi128EEENS7_ILi48EEENS7_ILi256EEEEEELi256ENS_10bfloat16_tEfNS_4arch4Sm80ELb0ELb1ELb1ELb1ELb0ELb1ELb1ELb1EEENS1_21CollectiveEpilogueFwdINS6_IJS8_SA_S9_EEENS6_IJNS7_ILi1EEESI_SI_EEESC_SE_Li256ELb1ELb1ELb1ELb0EEENS1_36VarlenDynamicPersistentTileSchedulerILi128ELi48ELi256ELi256ELb1ELb1ELb0ELb1ELb0ELb1EEEEEEEEEvNT_6ParamsE:
	.zero		1608


//--------------------- .nv.constant0._ZN7cutlass13device_kernelIN5flash19enable_sm80_to_sm89INS1_16FlashAttnFwdSm80INS1_25CollectiveMainloopFwdSm80ILi8ELi1ELb0EN4cute5tupleIJNS5_1CILi128EEENS7_ILi96EEENS7_ILi256EEEEEELi256ENS_10bfloat16_tEfNS_4arch4Sm80ELb1ELb0ELb1ELb0ELb0ELb0ELb1ELb1EEENS1_21CollectiveEpilogueFwdINS6_IJS8_SA_S9_EEENS6_IJNS7_ILi1EEESI_SI_EEESC_SE_Li256ELb0ELb1ELb1ELb0EEENS1_30DynamicPersistentTileSchedulerILi256ELi256ELb1ELb1ELb0EEEEEEEEEvNT_6ParamsE --------------------------
	.section	.nv.constant0._ZN7cutlass13device_kernelIN5flash19enable_sm80_to_sm89INS1_16FlashAttnFwdSm80INS1_25CollectiveMainloopFwdSm80ILi8ELi1ELb0EN4cute5tupleIJNS5_1CILi128EEENS7_ILi96EEENS7_ILi256EEEEEELi256ENS_10bfloat16_tEfNS_4arch4Sm80ELb1ELb0ELb1ELb0ELb0ELb0ELb1ELb1EEENS1_21CollectiveEpilogueFwdINS6_IJS8_SA_S9_EEENS6_IJNS7_ILi1EEESI_SI_EEESC_SE_Li256ELb0ELb1ELb1ELb0EEENS1_30DynamicPersistentTileSchedulerILi256ELi256ELb1ELb1ELb0EEEEEEEEEvNT_6ParamsE,"a",@progbits
	.sectionflags	@""
	.align	4
.nv.constant0._ZN7cutlass13device_kernelIN5flash19enable_sm80_to_sm89INS1_16FlashAttnFwdSm80INS1_25CollectiveMainloopFwdSm80ILi8ELi1ELb0EN4cute5tupleIJNS5_1CILi128EEENS7_ILi96EEENS7_ILi256EEEEEELi256ENS_10bfloat16_tEfNS_4arch4Sm80ELb1ELb0ELb1ELb0ELb0ELb0ELb1ELb1EEENS1_21CollectiveEpilogueFwdINS6_IJS8_SA_S9_EEENS6_IJNS7_ILi1EEESI_SI_EEESC_SE_Li256ELb0ELb1ELb1ELb0EEENS1_30DynamicPersistentTileSchedulerILi256ELi256ELb1ELb1ELb0EEEEEEEEEvNT_6ParamsE:
	.zero		1592


//--------------------- .nv.constant0._ZN7cutlass13device_kernelIN5flash19enable_sm80_to_sm89INS1_16FlashAttnFwdSm80INS1_25CollectiveMainloopFwdSm80ILi8ELi1ELb0EN4cute5tupleIJNS5_1CILi128EEENS7_ILi64EEENS7_ILi256EEEEEELi256ENS_10bfloat16_tEfNS_4arch4Sm80ELb1ELb0ELb1ELb1ELb0ELb0ELb1ELb1EEENS1_21CollectiveEpilogueFwdINS6_IJS8_SA_S9_EEENS6_IJNS7_ILi1EEESI_SI_EEESC_SE_Li256ELb1ELb1ELb1ELb0EEENS1_36VarlenDynamicPersistentTileSchedulerILi128ELi64ELi256ELi256ELb1ELb1ELb0ELb1ELb1ELb1EEEEEEEEEvNT_6ParamsE --------------------------
	.section	.nv.constant0._ZN7cutlass13device_kernelIN5flash19enable_sm80_to_sm89INS1_16FlashAttnFwdSm80INS1_25CollectiveMainloopFwdSm80ILi8ELi1ELb0EN4cute5tupleIJNS5_1CILi128EEENS7_ILi64EEENS7_ILi256EEEEEELi256ENS_10bfloat16_tEfNS_4arch4Sm80ELb1ELb0ELb1ELb1ELb0ELb0ELb1ELb1EEENS1_21CollectiveEpilogueFwdINS6_IJS8_SA_S9_EEENS6_IJNS7_ILi1EEESI_SI_EEESC_SE_Li256ELb1ELb1ELb1ELb0EEENS1_36VarlenDynamicPersistentTileSchedulerILi128ELi64ELi256ELi256ELb1ELb1ELb0ELb1ELb1ELb1EEEEEEEEEvNT_6ParamsE,"a",@progbits
	.sectionflags	@""
	.align	4
.nv.constant0._ZN7cutlass13device_kernelIN5flash19enable_sm80_to_sm89INS1_16FlashAttnFwdSm80INS1_25CollectiveMainloopFwdSm80ILi8ELi1ELb0EN4cute5tupleIJNS5_1CILi128EEENS7_ILi64EEENS7_ILi256EEEEEELi256ENS_10bfloat16_tEfNS_4arch4Sm80ELb1ELb0ELb1ELb1ELb0ELb0ELb1ELb1EEENS1_21CollectiveEpilogueFwdINS6_IJS8_SA_S9_EEENS6_IJNS7_ILi1EEESI_SI_EEESC_SE_Li256ELb1ELb1ELb1ELb0EEENS1_36VarlenDynamicPersistentTileSchedulerILi128ELi64ELi256ELi256ELb1ELb1ELb0ELb1ELb1ELb1EEEEEEEEEvNT_6ParamsE:
	.zero		1608


//--------------------- .nv.constant0._ZN7cutlass13device_kernelIN5flash19enable_sm80_to_sm89INS1_16FlashAttnFwdSm80INS1_25CollectiveMainloopFwdSm80ILi8ELi1ELb0EN4cute5tupleIJNS5_1CILi128EEENS7_ILi48EEENS7_ILi256EEEEEELi256ENS_10bfloat16_tEfNS_4arch4Sm80ELb1ELb0ELb1ELb1ELb0ELb1ELb1ELb1EEENS1_21CollectiveEpilogueFwdINS6_IJS8_SA_S9_EEENS6_IJNS7_ILi1EEESI_SI_EEESC_SE_Li256ELb1ELb1ELb1ELb0EEENS1_36VarlenDynamicPersistentTileSchedulerILi128ELi48ELi256ELi256ELb1ELb1ELb0ELb1ELb1ELb1EEEEEEEEEvNT_6ParamsE --------------------------
	.section	.nv.constant0._ZN7cutlass13device_kernelIN5flash19enable_sm80_to_sm89INS1_16FlashAttnFwdSm80INS1_25CollectiveMainloopFwdSm80ILi8ELi1ELb0EN4cute5tupleIJNS5_1CILi128EEENS7_ILi48EEENS7_ILi256EEEEEELi256ENS_10bfloat16_tEfNS_4arch4Sm80ELb1ELb0ELb1ELb1ELb0ELb1ELb1ELb1EEENS1_21CollectiveEpilogueFwdINS6_IJS8_SA_S9_EEENS6_IJNS7_ILi1EEESI_SI_EEESC_SE_Li256ELb1ELb1ELb1ELb0EEENS1_36VarlenDynamicPersistentTileSchedulerILi128ELi48ELi256ELi256ELb1ELb1ELb0ELb1ELb1ELb1EEEEEEEEEvNT_6ParamsE,"a",@progbits
	.sectionflags	@""
	.align	4
.nv.constant0._ZN7cutlass13device_kernelIN5flash19enable_sm80_to_sm89INS1_16FlashAttnFwdSm80INS1_25CollectiveMainloopFwdSm80ILi8ELi1ELb0EN4cute5tupleIJNS5_1CILi128EEENS7_ILi48EEENS7_ILi256EEEEEELi256ENS_10bfloat16_tEfNS_4arch4Sm80ELb1ELb0ELb1ELb1ELb0ELb1ELb1ELb1EEENS1_21CollectiveEpilogueFwdINS6_IJS8_SA_S9_EEENS6_IJNS7_ILi1EEESI_SI_EEESC_SE_Li256ELb1ELb1ELb1ELb0EEENS1_36VarlenDynamicPersistentTileSchedulerILi128ELi48ELi256ELi256ELb1ELb1ELb0ELb1ELb1ELb1EEEEEEEEEvNT_6ParamsE:
	.zero		1608


//--------------------- SYMBOLS --------------------------

	.type		.nv.reservedSmem.offset0,@object
	.size		.nv.reservedSmem.offset0,0x4
